// auto-generated by cutlass_sweep.gemm — config: {"arch": "sm_90", "cluster_m": 4, "cluster_n": 1, "dtype": "e4m3", "dtype_b": "e4m3", "layout": "nt", "stages": 0, "tile_k": 64, "tile_m": 256, "tile_n": 64}
#include "cutlass/cutlass.h"
#include "cutlass/gemm/collective/collective_builder.hpp"
#include "cutlass/gemm/device/gemm_universal_adapter.h"
#include "cutlass/gemm/kernel/gemm_universal.hpp"
#include "cutlass/epilogue/collective/collective_builder.hpp"

using ElemA = cutlass::float_e4m3_t;
using ElemB = cutlass::float_e4m3_t;
using ElemCD = cutlass::float_e4m3_t;
using Acc  = float;
using TileShape    = cute::Shape<cute::_256, cute::_64, cute::_64>;
using ClusterShape = cute::Shape<cute::_4, cute::_1, cute::_1>;

using CollectiveEpilogue = typename cutlass::epilogue::collective::CollectiveBuilder<
    cutlass::arch::Sm90, cutlass::arch::OpClassTensorOp,
    TileShape, ClusterShape,
    cutlass::epilogue::collective::EpilogueTileAuto,
    Acc, Acc,
    ElemCD, cutlass::layout::RowMajor, 128 / cutlass::sizeof_bits<ElemCD>::value,
    ElemCD, cutlass::layout::RowMajor, 128 / cutlass::sizeof_bits<ElemCD>::value,
    cutlass::epilogue::collective::EpilogueScheduleAuto
  >::CollectiveOp;

using CollectiveMainloop = typename cutlass::gemm::collective::CollectiveBuilder<
    cutlass::arch::Sm90, cutlass::arch::OpClassTensorOp,
    ElemA, cutlass::layout::RowMajor, 128 / cutlass::sizeof_bits<ElemA>::value,
    ElemB, cutlass::layout::ColumnMajor, 128 / cutlass::sizeof_bits<ElemB>::value,
    Acc,
    TileShape, ClusterShape,
    cutlass::gemm::collective::StageCountAutoCarveout<static_cast<int>(sizeof(typename CollectiveEpilogue::SharedStorage))>,
    cutlass::gemm::collective::KernelScheduleAuto
  >::CollectiveOp;

using GemmKernel = cutlass::gemm::kernel::GemmUniversal<
    cute::Shape<int,int,int,int>,
    CollectiveMainloop,
    CollectiveEpilogue
>;
using Gemm = cutlass::gemm::device::GemmUniversalAdapter<GemmKernel>;

// Force the device kernel symbol into the cubin without needing a host main.
auto* _anchor = &cutlass::device_kernel<GemmKernel>;


// ===== COMPILED SASS (sm_90a) =====

	.target	sm_90a

	.elftype	@"ET_EXEC"


//--------------------- .note.nv.tkinfo           --------------------------
	.section	.note.nv.tkinfo,"",@"SHT_NOTE"
	.sectionflags	@"SHF_NOTE_NV_TKINFO"
	.tkinfo
        /*0018*/ 	.word	0x00000002
        /*0030*/ 	.string	""
        /*0030*/ 	.string	"ptxas"
        /*0030*/ 	.string	"Cuda compilation tools, release 13.0, V13.0.88"
        /*0030*/ 	.string	"Build cuda_13.0.r13.0/compiler.36424714_0"
        /*0030*/ 	.string	"-arch sm_90a -m 64 "



//--------------------- .note.nv.cuinfo           --------------------------
	.section	.note.nv.cuinfo,"",@"SHT_NOTE"
	.sectionflags	@"SHF_NOTE_NV_CUINFO"
        /*0018*/ 	.short	0x0002
        /*001a*/ 	.short	0x005a
        /*001c*/ 	.short	0x0082
	.zero		2


//--------------------- .nv.info                  --------------------------
	.section	.nv.info,"",@"SHT_CUDA_INFO"
	.align	4


	//----- nvinfo : EIATTR_REGCOUNT
	.align		4
        /*0000*/ 	.byte	0x04, 0x2f
        /*0002*/ 	.short	(.L_12 - .L_11)
	.align		4
.L_11:
        /*0004*/ 	.word	index@(_ZN7cutlass13device_kernelINS_4gemm6kernel13GemmUniversalIN4cute5tupleIJiiiiEEENS1_10collective13CollectiveMmaINS1_37MainloopSm90TmaGmmaWarpSpecializedFP8ILi11ENS5_IJNS4_1CILi4EEENSA_ILi1EEESC_EEENS1_35KernelTmaWarpSpecializedCooperativeEEENS5_IJNSA_ILi256EEENSA_ILi64EEESH_EEENS_12float_e4m3_tENS5_IJlSC_lEEESJ_SK_NS4_8TiledMMAINS4_8MMA_AtomIJNS4_4SM904GMMA30MMA_64x64x32_F32E4M3E4M3_SS_TNILNSO_7ScaleInE1ELSQ_1EEEEEENS4_6LayoutINS5_IJNSA_ILi2EEESC_SC_EEENS5_IJSC_NSA_ILi0EEESW_EEEEENS5_IJNS4_10UnderscoreESZ_SZ_EEEEENS4_13SM90_TMA_LOADENS4_14ComposedLayoutINS4_7SwizzleILi2ELi4ELi3EEENS4_18smem_ptr_flag_bitsILi8EEENST_INS5_IJNSA_ILi8EEESH_EEENS5_IJSH_SC_EEEEEEEvNS4_8identityENS4_23SM90_TMA_LOAD_MULTICASTES1C_vS1D_EENS_8epilogue10collective6detail29Sm90TmaWarpSpecializedAdapterINS1H_15DefaultEpilogueISJ_SK_SK_NS1G_6thread17LinearCombinationISJ_Li1EffLNS1L_9ScaleType4KindE0ELNS_15FloatRoundStyleE2ESJ_EENS1_15EpilogueDefaultEEEEEvvEEEEvNT_6ParamsE)
        /*0008*/ 	.word	0x000000a8


	//----- nvinfo : EIATTR_FRAME_SIZE
	.align		4
.L_12:
        /*000c*/ 	.byte	0x04, 0x11
        /*000e*/ 	.short	(.L_14 - .L_13)
	.align		4
.L_13:
        /*0010*/ 	.word	index@(_ZN7cutlass13device_kernelINS_4gemm6kernel13GemmUniversalIN4cute5tupleIJiiiiEEENS1_10collective13CollectiveMmaINS1_37MainloopSm90TmaGmmaWarpSpecializedFP8ILi11ENS5_IJNS4_1CILi4EEENSA_ILi1EEESC_EEENS1_35KernelTmaWarpSpecializedCooperativeEEENS5_IJNSA_ILi256EEENSA_ILi64EEESH_EEENS_12float_e4m3_tENS5_IJlSC_lEEESJ_SK_NS4_8TiledMMAINS4_8MMA_AtomIJNS4_4SM904GMMA30MMA_64x64x32_F32E4M3E4M3_SS_TNILNSO_7ScaleInE1ELSQ_1EEEEEENS4_6LayoutINS5_IJNSA_ILi2EEESC_SC_EEENS5_IJSC_NSA_ILi0EEESW_EEEEENS5_IJNS4_10UnderscoreESZ_SZ_EEEEENS4_13SM90_TMA_LOADENS4_14ComposedLayoutINS4_7SwizzleILi2ELi4ELi3EEENS4_18smem_ptr_flag_bitsILi8EEENST_INS5_IJNSA_ILi8EEESH_EEENS5_IJSH_SC_EEEEEEEvNS4_8identityENS4_23SM90_TMA_LOAD_MULTICASTES1C_vS1D_EENS_8epilogue10collective6detail29Sm90TmaWarpSpecializedAdapterINS1H_15DefaultEpilogueISJ_SK_SK_NS1G_6thread17LinearCombinationISJ_Li1EffLNS1L_9ScaleType4KindE0ELNS_15FloatRoundStyleE2ESJ_EENS1_15EpilogueDefaultEEEEEvvEEEEvNT_6ParamsE)
        /*0014*/ 	.word	0x00000000


	//----- nvinfo : EIATTR_MIN_STACK_SIZE
	.align		4
.L_14:
        /*0018*/ 	.byte	0x04, 0x12
        /*001a*/ 	.short	(.L_16 - .L_15)
	.align		4
.L_15:
        /*001c*/ 	.word	index@(_ZN7cutlass13device_kernelINS_4gemm6kernel13GemmUniversalIN4cute5tupleIJiiiiEEENS1_10collective13CollectiveMmaINS1_37MainloopSm90TmaGmmaWarpSpecializedFP8ILi11ENS5_IJNS4_1CILi4EEENSA_ILi1EEESC_EEENS1_35KernelTmaWarpSpecializedCooperativeEEENS5_IJNSA_ILi256EEENSA_ILi64EEESH_EEENS_12float_e4m3_tENS5_IJlSC_lEEESJ_SK_NS4_8TiledMMAINS4_8MMA_AtomIJNS4_4SM904GMMA30MMA_64x64x32_F32E4M3E4M3_SS_TNILNSO_7ScaleInE1ELSQ_1EEEEEENS4_6LayoutINS5_IJNSA_ILi2EEESC_SC_EEENS5_IJSC_NSA_ILi0EEESW_EEEEENS5_IJNS4_10UnderscoreESZ_SZ_EEEEENS4_13SM90_TMA_LOADENS4_14ComposedLayoutINS4_7SwizzleILi2ELi4ELi3EEENS4_18smem_ptr_flag_bitsILi8EEENST_INS5_IJNSA_ILi8EEESH_EEENS5_IJSH_SC_EEEEEEEvNS4_8identityENS4_23SM90_TMA_LOAD_MULTICASTES1C_vS1D_EENS_8epilogue10collective6detail29Sm90TmaWarpSpecializedAdapterINS1H_15DefaultEpilogueISJ_SK_SK_NS1G_6thread17LinearCombinationISJ_Li1EffLNS1L_9ScaleType4KindE0ELNS_15FloatRoundStyleE2ESJ_EENS1_15EpilogueDefaultEEEEEvvEEEEvNT_6ParamsE)
        /*0020*/ 	.word	0x00000000
.L_16:


//--------------------- .nv.compat                --------------------------
	.section	.nv.compat,"",@"SHT_CUDA_COMPAT_INFO"
	.align	4
        /*0000*/ 	.byte	0x02, 0x09, 0x01, 0x00, 0x02, 0x02, 0x04, 0x00, 0x02, 0x05, 0x05, 0x00, 0x03, 0x07, 0x01, 0x01
        /*0010*/ 	.byte	0x02, 0x03, 0x01, 0x00, 0x02, 0x06, 0x01, 0x00, 0x04, 0x0b, 0x08, 0x00, 0x00, 0x00, 0x00, 0x00
        /*0020*/ 	.byte	0x00, 0x00, 0x00, 0x00


//--------------------- .nv.info._ZN7cutlass13device_kernelINS_4gemm6kernel13GemmUniversalIN4cute5tupleIJiiiiEEENS1_10collective13CollectiveMmaINS1_37MainloopSm90TmaGmmaWarpSpecializedFP8ILi11ENS5_IJNS4_1CILi4EEENSA_ILi1EEESC_EEENS1_35KernelTmaWarpSpecializedCooperativeEEENS5_IJNSA_ILi256EEENSA_ILi64EEESH_EEENS_12float_e4m3_tENS5_IJlSC_lEEESJ_SK_NS4_8TiledMMAINS4_8MMA_AtomIJNS4_4SM904GMMA30MMA_64x64x32_F32E4M3E4M3_SS_TNILNSO_7ScaleInE1ELSQ_1EEEEEENS4_6LayoutINS5_IJNSA_ILi2EEESC_SC_EEENS5_IJSC_NSA_ILi0EEESW_EEEEENS5_IJNS4_10UnderscoreESZ_SZ_EEEEENS4_13SM90_TMA_LOADENS4_14ComposedLayoutINS4_7SwizzleILi2ELi4ELi3EEENS4_18smem_ptr_flag_bitsILi8EEENST_INS5_IJNSA_ILi8EEESH_EEENS5_IJSH_SC_EEEEEEEvNS4_8identityENS4_23SM90_TMA_LOAD_MULTICASTES1C_vS1D_EENS_8epilogue10collective6detail29Sm90TmaWarpSpecializedAdapterINS1H_15DefaultEpilogueISJ_SK_SK_NS1G_6thread17LinearCombinationISJ_Li1EffLNS1L_9ScaleType4KindE0ELNS_15FloatRoundStyleE2ESJ_EENS1_15EpilogueDefaultEEEEEvvEEEEvNT_6ParamsE --------------------------
	.section	.nv.info._ZN7cutlass13device_kernelINS_4gemm6kernel13GemmUniversalIN4cute5tupleIJiiiiEEENS1_10collective13CollectiveMmaINS1_37MainloopSm90TmaGmmaWarpSpecializedFP8ILi11ENS5_IJNS4_1CILi4EEENSA_ILi1EEESC_EEENS1_35KernelTmaWarpSpecializedCooperativeEEENS5_IJNSA_ILi256EEENSA_ILi64EEESH_EEENS_12float_e4m3_tENS5_IJlSC_lEEESJ_SK_NS4_8TiledMMAINS4_8MMA_AtomIJNS4_4SM904GMMA30MMA_64x64x32_F32E4M3E4M3_SS_TNILNSO_7ScaleInE1ELSQ_1EEEEEENS4_6LayoutINS5_IJNSA_ILi2EEESC_SC_EEENS5_IJSC_NSA_ILi0EEESW_EEEEENS5_IJNS4_10UnderscoreESZ_SZ_EEEEENS4_13SM90_TMA_LOADENS4_14ComposedLayoutINS4_7SwizzleILi2ELi4ELi3EEENS4_18smem_ptr_flag_bitsILi8EEENST_INS5_IJNSA_ILi8EEESH_EEENS5_IJSH_SC_EEEEEEEvNS4_8identityENS4_23SM90_TMA_LOAD_MULTICASTES1C_vS1D_EENS_8epilogue10collective6detail29Sm90TmaWarpSpecializedAdapterINS1H_15DefaultEpilogueISJ_SK_SK_NS1G_6thread17LinearCombinationISJ_Li1EffLNS1L_9ScaleType4KindE0ELNS_15FloatRoundStyleE2ESJ_EENS1_15EpilogueDefaultEEEEEvvEEEEvNT_6ParamsE,"",@"SHT_CUDA_INFO"
	.sectionflags	@""
	.align	4


	//----- nvinfo : EIATTR_CUDA_API_VERSION
	.align		4
        /*0000*/ 	.byte	0x04, 0x37
        /*0002*/ 	.short	(.L_18 - .L_17)
.L_17:
        /*0004*/ 	.word	0x00000082


	//----- nvinfo : EIATTR_KPARAM_INFO
	.align		4
.L_18:
        /*0008*/ 	.byte	0x04, 0x17
        /*000a*/ 	.short	(.L_20 - .L_19)
.L_19:
        /*000c*/ 	.word	0x00000000
        /*0010*/ 	.short	0x0000
        /*0012*/ 	.short	0x0070
        /*0014*/ 	.byte	0x00, 0xf0, 0x01, 0x10


	//----- nvinfo : EIATTR_SPARSE_MMA_MASK
	.align		4
.L_20:
        /*0018*/ 	.byte	0x03, 0x50
        /*001a*/ 	.short	0x0000


	//----- nvinfo : EIATTR_MAXREG_COUNT
	.align		4
        /*001c*/ 	.byte	0x03, 0x1b
        /*001e*/ 	.short	0x00a8


	//----- nvinfo : EIATTR_NUM_BARRIERS
	.align		4
        /*0020*/ 	.byte	0x02, 0x4c
        /*0022*/ 	.byte	0x01
	.zero		1


	//----- nvinfo : EIATTR_MERCURY_ISA_VERSION
	.align		4
        /*0024*/ 	.byte	0x03, 0x5f
        /*0026*/ 	.short	0x0101


	//----- nvinfo : EIATTR_INT_WARP_WIDE_INSTR_OFFSETS
	.align		4
        /*0028*/ 	.byte	0x04, 0x31
        /*002a*/ 	.short	(.L_22 - .L_21)


	//   ....[0]....
.L_21:
        /*002c*/ 	.word	0x000005a0


	//   ....[1]....
        /*0030*/ 	.word	0x000005c0


	//   ....[2]....
        /*0034*/ 	.word	0x00000780


	//----- nvinfo : EIATTR_COOP_GROUP_MASK_REGIDS
	.align		4
.L_22:
        /*0038*/ 	.byte	0x04, 0x29
        /*003a*/ 	.short	(.L_24 - .L_23)


	//   ....[0]....
.L_23:
        /*003c*/ 	.word	0xffffffff


	//   ....[1]....
        /*0040*/ 	.word	0xffffffff


	//   ....[2]....
        /*0044*/ 	.word	0xffffffff


	//   ....[3]....
        /*0048*/ 	.word	0xffffffff


	//   ....[4]....
        /*004c*/ 	.word	0xffffffff


	//   ....[5]....
        /*0050*/ 	.word	0xffffffff


	//----- nvinfo : EIATTR_COOP_GROUP_INSTR_OFFSETS
	.align		4
.L_24:
        /*0054*/ 	.byte	0x04, 0x28
        /*0056*/ 	.short	(.L_26 - .L_25)


	//   ....[0]....
.L_25:
        /*0058*/ 	.word	0x00000060


	//   ....[1]....
        /*005c*/ 	.word	0x00000070


	//   ....[2]....
        /*0060*/ 	.word	0x00000130


	//   ....[3]....
        /*0064*/ 	.word	0x000003e0


	//   ....[4]....
        /*0068*/ 	.word	0x00000920


	//   ....[5]....
        /*006c*/ 	.word	0x000013a0


	//----- nvinfo : EIATTR_REG_RECONFIG
	.align		4
.L_26:
        /*0070*/ 	.byte	0x01, 0x54
	.zero		2


	//----- nvinfo : EIATTR_MBARRIER_INSTR_OFFSETS
	.align		4
        /*0074*/ 	.byte	0x04, 0x39
        /*0076*/ 	.short	(.L_28 - .L_27)


	//   ....[0]....
.L_27:
        /*0078*/ 	.word	0x00000250
        /*007c*/ 	.word	0x000000ff
        /*0080*/ 	.word	0x00000000
        /*0084*/ 	.short	0x0100
        /*0086*/ 	.byte	0x08
	.zero		1


	//   ....[1]....
        /*0088*/ 	.word	0x00000260
        /*008c*/ 	.word	0x000000ff
        /*0090*/ 	.word	0x00000058
        /*0094*/ 	.short	0x0100
        /*0096*/ 	.byte	0x08
	.zero		1


	//   ....[2]....
        /*0098*/ 	.word	0x00000270
        /*009c*/ 	.word	0x000000ff
        /*00a0*/ 	.word	0x00000008
        /*00a4*/ 	.short	0x0100
        /*00a6*/ 	.byte	0x08
	.zero		1


	//   ....[3]....
        /*00a8*/ 	.word	0x00000280
        /*00ac*/ 	.word	0x000000ff
        /*00b0*/ 	.word	0x00000060
        /*00b4*/ 	.short	0x0100
        /*00b6*/ 	.byte	0x08
	.zero		1


	//   ....[4]....
        /*00b8*/ 	.word	0x00000290
        /*00bc*/ 	.word	0x000000ff
        /*00c0*/ 	.word	0x00000010
        /*00c4*/ 	.short	0x0100
        /*00c6*/ 	.byte	0x08
	.zero		1


	//   ....[5]....
        /*00c8*/ 	.word	0x000002a0
        /*00cc*/ 	.word	0x000000ff
        /*00d0*/ 	.word	0x00000068
        /*00d4*/ 	.short	0x0100
        /*00d6*/ 	.byte	0x08
	.zero		1


	//   ....[6]....
        /*00d8*/ 	.word	0x000002b0
        /*00dc*/ 	.word	0x000000ff
        /*00e0*/ 	.word	0x00000018
        /*00e4*/ 	.short	0x0100
        /*00e6*/ 	.byte	0x08
	.zero		1


	//   ....[7]....
        /*00e8*/ 	.word	0x000002c0
        /*00ec*/ 	.word	0x000000ff
        /*00f0*/ 	.word	0x00000070
        /*00f4*/ 	.short	0x0100
        /*00f6*/ 	.byte	0x08
	.zero		1


	//   ....[8]....
        /*00f8*/ 	.word	0x000002d0
        /*00fc*/ 	.word	0x000000ff
        /*0100*/ 	.word	0x00000020
        /*0104*/ 	.short	0x0100
        /*0106*/ 	.byte	0x08
	.zero		1


	//   ....[9]....
        /*0108*/ 	.word	0x000002e0
        /*010c*/ 	.word	0x000000ff
        /*0110*/ 	.word	0x00000078
        /*0114*/ 	.short	0x0100
        /*0116*/ 	.byte	0x08
	.zero		1


	//   ....[10]....
        /*0118*/ 	.word	0x000002f0
        /*011c*/ 	.word	0x000000ff
        /*0120*/ 	.word	0x00000028
        /*0124*/ 	.short	0x0100
        /*0126*/ 	.byte	0x08
	.zero		1


	//   ....[11]....
        /*0128*/ 	.word	0x00000300
        /*012c*/ 	.word	0x000000ff
        /*0130*/ 	.word	0x00000080
        /*0134*/ 	.short	0x0100
        /*0136*/ 	.byte	0x08
	.zero		1


	//   ....[12]....
        /*0138*/ 	.word	0x00000310
        /*013c*/ 	.word	0x000000ff
        /*0140*/ 	.word	0x00000030
        /*0144*/ 	.short	0x0100
        /*0146*/ 	.byte	0x08
	.zero		1


	//   ....[13]....
        /*0148*/ 	.word	0x00000320
        /*014c*/ 	.word	0x000000ff
        /*0150*/ 	.word	0x00000088
        /*0154*/ 	.short	0x0100
        /*0156*/ 	.byte	0x08
	.zero		1


	//   ....[14]....
        /*0158*/ 	.word	0x00000330
        /*015c*/ 	.word	0x000000ff
        /*0160*/ 	.word	0x00000038
        /*0164*/ 	.short	0x0100
        /*0166*/ 	.byte	0x08
	.zero		1


	//   ....[15]....
        /*0168*/ 	.word	0x00000340
        /*016c*/ 	.word	0x000000ff
        /*0170*/ 	.word	0x00000090
        /*0174*/ 	.short	0x0100
        /*0176*/ 	.byte	0x08
	.zero		1


	//   ....[16]....
        /*0178*/ 	.word	0x00000350
        /*017c*/ 	.word	0x000000ff
        /*0180*/ 	.word	0x00000040
        /*0184*/ 	.short	0x0100
        /*0186*/ 	.byte	0x08
	.zero		1


	//   ....[17]....
        /*0188*/ 	.word	0x00000360
        /*018c*/ 	.word	0x000000ff
        /*0190*/ 	.word	0x00000098
        /*0194*/ 	.short	0x0100
        /*0196*/ 	.byte	0x08
	.zero		1


	//   ....[18]....
        /*0198*/ 	.word	0x00000370
        /*019c*/ 	.word	0x000000ff
        /*01a0*/ 	.word	0x00000048
        /*01a4*/ 	.short	0x0100
        /*01a6*/ 	.byte	0x08
	.zero		1


	//   ....[19]....
        /*01a8*/ 	.word	0x00000380
        /*01ac*/ 	.word	0x000000ff
        /*01b0*/ 	.word	0x000000a0
        /*01b4*/ 	.short	0x0100
        /*01b6*/ 	.byte	0x08
	.zero		1


	//   ....[20]....
        /*01b8*/ 	.word	0x00000390
        /*01bc*/ 	.word	0x000000ff
        /*01c0*/ 	.word	0x00000050
        /*01c4*/ 	.short	0x0100
        /*01c6*/ 	.byte	0x08
	.zero		1


	//   ....[21]....
        /*01c8*/ 	.word	0x000003a0
        /*01cc*/ 	.word	0x000000ff
        /*01d0*/ 	.word	0x000000a8
        /*01d4*/ 	.short	0x0100
        /*01d6*/ 	.byte	0x08
	.zero		1


	//   ....[22]....
        /*01d8*/ 	.word	0x00000810
        /*01dc*/ 	.word	0x000000ff
        /*01e0*/ 	.word	0x000000c0
        /*01e4*/ 	.short	0x0100
        /*01e6*/ 	.byte	0x06
	.zero		1


	//   ....[23]....
        /*01e8*/ 	.word	0x00000890
        /*01ec*/ 	.word	0x000000ff
        /*01f0*/ 	.word	0x000000c8
        /*01f4*/ 	.short	0x0100
        /*01f6*/ 	.byte	0x06
	.zero		1


	//   ....[24]....
        /*01f8*/ 	.word	0x000018d0
        /*01fc*/ 	.word	0x000000ff
        /*0200*/ 	.word	0x00000000
        /*0204*/ 	.short	0x010a
        /*0206*/ 	.byte	0x06
	.zero		1


	//   ....[25]....
        /*0208*/ 	.word	0x00001910
        /*020c*/ 	.word	0x000000ff
        /*0210*/ 	.word	0x00000000
        /*0214*/ 	.short	0x010a
        /*0216*/ 	.byte	0x06
	.zero		1


	//   ....[26]....
        /*0218*/ 	.word	0x000022e0
        /*021c*/ 	.word	0x000000ff
        /*0220*/ 	.word	0x00000000
        /*0224*/ 	.short	0x010a
        /*0226*/ 	.byte	0x0c
	.zero		1


	//   ....[27]....
        /*0228*/ 	.word	0x00002320
        /*022c*/ 	.word	0x000000ff
        /*0230*/ 	.word	0x00000000
        /*0234*/ 	.short	0x010a
        /*0236*/ 	.byte	0x0c
	.zero		1


	//   ....[28]....
        /*0238*/ 	.word	0x000029f0
        /*023c*/ 	.word	0x0000000f
        /*0240*/ 	.word	0x00000000
        /*0244*/ 	.short	0x0101
        /*0246*/ 	.byte	0x3f
	.zero		1


	//   ....[29]....
        /*0248*/ 	.word	0x00003090
        /*024c*/ 	.word	0x0000000c
        /*0250*/ 	.word	0x00000000
        /*0254*/ 	.short	0x0101
        /*0256*/ 	.byte	0x3f
	.zero		1


	//   ....[30]....
        /*0258*/ 	.word	0x00008b10
        /*025c*/ 	.word	0x00000015
        /*0260*/ 	.word	0x00000058
        /*0264*/ 	.short	0x010a
        /*0266*/ 	.byte	0x3f
	.zero		1


	//   ....[31]....
        /*0268*/ 	.word	0x00008e90
        /*026c*/ 	.word	0x00000008
        /*0270*/ 	.word	0x000000c8
        /*0274*/ 	.short	0x0101
        /*0276*/ 	.byte	0x3f
	.zero		1


	//   ....[32]....
        /*0278*/ 	.word	0x000095c0
        /*027c*/ 	.word	0x00000006
        /*0280*/ 	.word	0x00000000
        /*0284*/ 	.short	0x010a
        /*0286*/ 	.byte	0x3f
	.zero		1


	//   ....[33]....
        /*0288*/ 	.word	0x00009640
        /*028c*/ 	.word	0x00000007
        /*0290*/ 	.word	0x00000000
        /*0294*/ 	.short	0x010a
        /*0296*/ 	.byte	0x3f
	.zero		1


	//   ....[34]....
        /*0298*/ 	.word	0x000096d0
        /*029c*/ 	.word	0x00000006
        /*02a0*/ 	.word	0x00000000
        /*02a4*/ 	.short	0x010a
        /*02a6*/ 	.byte	0x3f
	.zero		1


	//   ....[35]....
        /*02a8*/ 	.word	0x00009760
        /*02ac*/ 	.word	0x00000009
        /*02b0*/ 	.word	0x00000000
        /*02b4*/ 	.short	0x010a
        /*02b6*/ 	.byte	0x3f
	.zero		1


	//   ....[36]....
        /*02b8*/ 	.word	0x000097f0
        /*02bc*/ 	.word	0x00000006
        /*02c0*/ 	.word	0x00000000
        /*02c4*/ 	.short	0x010a
        /*02c6*/ 	.byte	0x3f
	.zero		1


	//   ....[37]....
        /*02c8*/ 	.word	0x00009880
        /*02cc*/ 	.word	0x00000009
        /*02d0*/ 	.word	0x00000000
        /*02d4*/ 	.short	0x010a
        /*02d6*/ 	.byte	0x3f
	.zero		1


	//   ....[38]....
        /*02d8*/ 	.word	0x00009910
        /*02dc*/ 	.word	0x00000006
        /*02e0*/ 	.word	0x00000000
        /*02e4*/ 	.short	0x010a
        /*02e6*/ 	.byte	0x3f
	.zero		1


	//   ....[39]....
        /*02e8*/ 	.word	0x000099a0
        /*02ec*/ 	.word	0x00000009
        /*02f0*/ 	.word	0x00000000
        /*02f4*/ 	.short	0x010a
        /*02f6*/ 	.byte	0x3f
	.zero		1


	//   ....[40]....
        /*02f8*/ 	.word	0x00009a30
        /*02fc*/ 	.word	0x0000000a
        /*0300*/ 	.word	0x00000000
        /*0304*/ 	.short	0x010a
        /*0306*/ 	.byte	0x3f
	.zero		1


	//   ....[41]....
        /*0308*/ 	.word	0x00009ac0
        /*030c*/ 	.word	0x0000000b
        /*0310*/ 	.word	0x00000000
        /*0314*/ 	.short	0x010a
        /*0316*/ 	.byte	0x3f
	.zero		1


	//   ....[42]....
        /*0318*/ 	.word	0x00009b50
        /*031c*/ 	.word	0x00000003
        /*0320*/ 	.word	0x00000000
        /*0324*/ 	.short	0x010a
        /*0326*/ 	.byte	0x3f
	.zero		1


	//   ....[43]....
        /*0328*/ 	.word	0x00009bc0
        /*032c*/ 	.word	0x0000000d
        /*0330*/ 	.word	0x00000000
        /*0334*/ 	.short	0x010a
        /*0336*/ 	.byte	0x3f
	.zero		1


	//   ....[44]....
        /*0338*/ 	.word	0x00009c20
        /*033c*/ 	.word	0x0000000f
        /*0340*/ 	.word	0x00000000
        /*0344*/ 	.short	0x010a
        /*0346*/ 	.byte	0x3f
	.zero		1


	//   ....[45]....
        /*0348*/ 	.word	0x00009cf0
        /*034c*/ 	.word	0x00000015
        /*0350*/ 	.word	0x00000058
        /*0354*/ 	.short	0x010a
        /*0356*/ 	.byte	0x3f
	.zero		1


	//   ....[46]....
        /*0358*/ 	.word	0x00009dc0
        /*035c*/ 	.word	0x00000006
        /*0360*/ 	.word	0x00000000
        /*0364*/ 	.short	0x010a
        /*0366*/ 	.byte	0x3f
	.zero		1


	//   ....[47]....
        /*0368*/ 	.word	0x00009e10
        /*036c*/ 	.word	0x00000007
        /*0370*/ 	.word	0x00000000
        /*0374*/ 	.short	0x010a
        /*0376*/ 	.byte	0x3f
	.zero		1


	//   ....[48]....
        /*0378*/ 	.word	0x00009e60
        /*037c*/ 	.word	0x00000006
        /*0380*/ 	.word	0x00000000
        /*0384*/ 	.short	0x010a
        /*0386*/ 	.byte	0x3f
	.zero		1


	//   ....[49]....
        /*0388*/ 	.word	0x00009eb0
        /*038c*/ 	.word	0x00000009
        /*0390*/ 	.word	0x00000000
        /*0394*/ 	.short	0x010a
        /*0396*/ 	.byte	0x3f
	.zero		1


	//   ....[50]....
        /*0398*/ 	.word	0x00009f00
        /*039c*/ 	.word	0x00000006
        /*03a0*/ 	.word	0x00000000
        /*03a4*/ 	.short	0x010a
        /*03a6*/ 	.byte	0x3f
	.zero		1


	//   ....[51]....
        /*03a8*/ 	.word	0x00009f50
        /*03ac*/ 	.word	0x00000009
        /*03b0*/ 	.word	0x00000000
        /*03b4*/ 	.short	0x010a
        /*03b6*/ 	.byte	0x3f
	.zero		1


	//   ....[52]....
        /*03b8*/ 	.word	0x00009fa0
        /*03bc*/ 	.word	0x00000006
        /*03c0*/ 	.word	0x00000000
        /*03c4*/ 	.short	0x010a
        /*03c6*/ 	.byte	0x3f
	.zero		1


	//   ....[53]....
        /*03c8*/ 	.word	0x00009ff0
        /*03cc*/ 	.word	0x00000009
        /*03d0*/ 	.word	0x00000000
        /*03d4*/ 	.short	0x010a
        /*03d6*/ 	.byte	0x3f
	.zero		1


	//   ....[54]....
        /*03d8*/ 	.word	0x0000a040
        /*03dc*/ 	.word	0x0000000a
        /*03e0*/ 	.word	0x00000000
        /*03e4*/ 	.short	0x010a
        /*03e6*/ 	.byte	0x3f
	.zero		1


	//   ....[55]....
        /*03e8*/ 	.word	0x0000a090
        /*03ec*/ 	.word	0x0000000b
        /*03f0*/ 	.word	0x00000000
        /*03f4*/ 	.short	0x010a
        /*03f6*/ 	.byte	0x3f
	.zero		1


	//----- nvinfo : EIATTR_NUM_MBARRIERS
	.align		4
.L_28:
        /*03f8*/ 	.byte	0x03, 0x38
        /*03fa*/ 	.short	0x0018


	//----- nvinfo : EIATTR_EXIT_INSTR_OFFSETS
	.align		4
        /*03fc*/ 	.byte	0x04, 0x1c
        /*03fe*/ 	.short	(.L_30 - .L_29)


	//   ....[0]....
.L_29:
        /*0400*/ 	.word	0x00000a80


	//   ....[1]....
        /*0404*/ 	.word	0x00001270


	//   ....[2]....
        /*0408*/ 	.word	0x00008220


	//   ....[3]....
        /*040c*/ 	.word	0x00008780


	//   ....[4]....
        /*0410*/ 	.word	0x00009ba0


	//----- nvinfo : EIATTR_MAX_THREADS
	.align		4
.L_30:
        /*0414*/ 	.byte	0x04, 0x05
        /*0416*/ 	.short	(.L_32 - .L_31)
.L_31:
        /*0418*/ 	.word	0x00000180
        /*041c*/ 	.word	0x00000001
        /*0420*/ 	.word	0x00000001


	//----- nvinfo : EIATTR_CRS_STACK_SIZE
	.align		4
.L_32:
        /*0424*/ 	.byte	0x04, 0x1e
        /*0426*/ 	.short	(.L_34 - .L_33)
.L_33:
        /*0428*/ 	.word	0x00000000


	//----- nvinfo : EIATTR_CBANK_PARAM_SIZE
	.align		4
.L_34:
        /*042c*/ 	.byte	0x03, 0x19
        /*042e*/ 	.short	0x0470


	//----- nvinfo : EIATTR_PARAM_CBANK
	.align		4
        /*0430*/ 	.byte	0x04, 0x0a
        /*0432*/ 	.short	(.L_36 - .L_35)
	.align		4
.L_35:
        /*0434*/ 	.word	index@(.nv.constant0._ZN7cutlass13device_kernelINS_4gemm6kernel13GemmUniversalIN4cute5tupleIJiiiiEEENS1_10collective13CollectiveMmaINS1_37MainloopSm90TmaGmmaWarpSpecializedFP8ILi11ENS5_IJNS4_1CILi4EEENSA_ILi1EEESC_EEENS1_35KernelTmaWarpSpecializedCooperativeEEENS5_IJNSA_ILi256EEENSA_ILi64EEESH_EEENS_12float_e4m3_tENS5_IJlSC_lEEESJ_SK_NS4_8TiledMMAINS4_8MMA_AtomIJNS4_4SM904GMMA30MMA_64x64x32_F32E4M3E4M3_SS_TNILNSO_7ScaleInE1ELSQ_1EEEEEENS4_6LayoutINS5_IJNSA_ILi2EEESC_SC_EEENS5_IJSC_NSA_ILi0EEESW_EEEEENS5_IJNS4_10UnderscoreESZ_SZ_EEEEENS4_13SM90_TMA_LOADENS4_14ComposedLayoutINS4_7SwizzleILi2ELi4ELi3EEENS4_18smem_ptr_flag_bitsILi8EEENST_INS5_IJNSA_ILi8EEESH_EEENS5_IJSH_SC_EEEEEEEvNS4_8identityENS4_23SM90_TMA_LOAD_MULTICASTES1C_vS1D_EENS_8epilogue10collective6detail29Sm90TmaWarpSpecializedAdapterINS1H_15DefaultEpilogueISJ_SK_SK_NS1G_6thread17LinearCombinationISJ_Li1EffLNS1L_9ScaleType4KindE0ELNS_15FloatRoundStyleE2ESJ_EENS1_15EpilogueDefaultEEEEEvvEEEEvNT_6ParamsE)
        /*0438*/ 	.short	0x0210
        /*043a*/ 	.short	0x0470


	//----- nvinfo : EIATTR_SW_WAR
	.align		4
.L_36:
        /*043c*/ 	.byte	0x04, 0x36
        /*043e*/ 	.short	(.L_38 - .L_37)
.L_37:
        /*0440*/ 	.word	0x00000008
.L_38:


//--------------------- .nv.callgraph             --------------------------
	.section	.nv.callgraph,"",@"SHT_CUDA_CALLGRAPH"
	.align	4
	.sectionentsize	8
	.align		4
        /*0000*/ 	.word	0x00000000
	.align		4
        /*0004*/ 	.word	0xffffffff
	.align		4
        /*0008*/ 	.word	0x00000000
	.align		4
        /*000c*/ 	.word	0xfffffffe
	.align		4
        /*0010*/ 	.word	0x00000000
	.align		4
        /*0014*/ 	.word	0xfffffffd
	.align		4
        /*0018*/ 	.word	0x00000000
	.align		4
        /*001c*/ 	.word	0xfffffffc


//--------------------- .nv.constant4             --------------------------
	.section	.nv.constant4,"a",@progbits
	.align	8
	.align		8
.nv.constant4:
        /*0000*/ 	.dword	_ZN40_INTERNAL_b558fdbc_4_k_cu_c6e01aff_254594cuda3std3__45__cpo5beginE
	.align		8
        /*0008*/ 	.dword	_ZN40_INTERNAL_b558fdbc_4_k_cu_c6e01aff_254594cuda3std3__45__cpo3endE
	.align		8
        /*0010*/ 	.dword	_ZN40_INTERNAL_b558fdbc_4_k_cu_c6e01aff_254594cuda3std3__45__cpo6cbeginE
	.align		8
        /*0018*/ 	.dword	_ZN40_INTERNAL_b558fdbc_4_k_cu_c6e01aff_254594cuda3std3__45__cpo4cendE
	.align		8
        /*0020*/ 	.dword	_ZN40_INTERNAL_b558fdbc_4_k_cu_c6e01aff_254594cuda3std3__442_GLOBAL__N__b558fdbc_4_k_cu_c6e01aff_254596ignoreE
	.align		8
        /*0028*/ 	.dword	_ZN40_INTERNAL_b558fdbc_4_k_cu_c6e01aff_254594cuda3std3__419piecewise_constructE
	.align		8
        /*0030*/ 	.dword	_ZN40_INTERNAL_b558fdbc_4_k_cu_c6e01aff_254594cuda3std3__48in_placeE
	.align		8
        /*0038*/ 	.dword	_ZN40_INTERNAL_b558fdbc_4_k_cu_c6e01aff_254594cuda3std6ranges3__45__cpo4swapE
	.align		8
        /*0040*/ 	.dword	_ZN40_INTERNAL_b558fdbc_4_k_cu_c6e01aff_254594cuda3std6ranges3__45__cpo9iter_moveE
	.align		8
        /*0048*/ 	.dword	_ZN40_INTERNAL_b558fdbc_4_k_cu_c6e01aff_254594cute7productE
	.align		8
        /*0050*/ 	.dword	_ZN40_INTERNAL_b558fdbc_4_k_cu_c6e01aff_254594cute1_E


//--------------------- .text._ZN7cutlass13device_kernelINS_4gemm6kernel13GemmUniversalIN4cute5tupleIJiiiiEEENS1_10collective13CollectiveMmaINS1_37MainloopSm90TmaGmmaWarpSpecializedFP8ILi11ENS5_IJNS4_1CILi4EEENSA_ILi1EEESC_EEENS1_35KernelTmaWarpSpecializedCooperativeEEENS5_IJNSA_ILi256EEENSA_ILi64EEESH_EEENS_12float_e4m3_tENS5_IJlSC_lEEESJ_SK_NS4_8TiledMMAINS4_8MMA_AtomIJNS4_4SM904GMMA30MMA_64x64x32_F32E4M3E4M3_SS_TNILNSO_7ScaleInE1ELSQ_1EEEEEENS4_6LayoutINS5_IJNSA_ILi2EEESC_SC_EEENS5_IJSC_NSA_ILi0EEESW_EEEEENS5_IJNS4_10UnderscoreESZ_SZ_EEEEENS4_13SM90_TMA_LOADENS4_14ComposedLayoutINS4_7SwizzleILi2ELi4ELi3EEENS4_18smem_ptr_flag_bitsILi8EEENST_INS5_IJNSA_ILi8EEESH_EEENS5_IJSH_SC_EEEEEEEvNS4_8identityENS4_23SM90_TMA_LOAD_MULTICASTES1C_vS1D_EENS_8epilogue10collective6detail29Sm90TmaWarpSpecializedAdapterINS1H_15DefaultEpilogueISJ_SK_SK_NS1G_6thread17LinearCombinationISJ_Li1EffLNS1L_9ScaleType4KindE0ELNS_15FloatRoundStyleE2ESJ_EENS1_15EpilogueDefaultEEEEEvvEEEEvNT_6ParamsE --------------------------
	.section	.text._ZN7cutlass13device_kernelINS_4gemm6kernel13GemmUniversalIN4cute5tupleIJiiiiEEENS1_10collective13CollectiveMmaINS1_37MainloopSm90TmaGmmaWarpSpecializedFP8ILi11ENS5_IJNS4_1CILi4EEENSA_ILi1EEESC_EEENS1_35KernelTmaWarpSpecializedCooperativeEEENS5_IJNSA_ILi256EEENSA_ILi64EEESH_EEENS_12float_e4m3_tENS5_IJlSC_lEEESJ_SK_NS4_8TiledMMAINS4_8MMA_AtomIJNS4_4SM904GMMA30MMA_64x64x32_F32E4M3E4M3_SS_TNILNSO_7ScaleInE1ELSQ_1EEEEEENS4_6LayoutINS5_IJNSA_ILi2EEESC_SC_EEENS5_IJSC_NSA_ILi0EEESW_EEEEENS5_IJNS4_10UnderscoreESZ_SZ_EEEEENS4_13SM90_TMA_LOADENS4_14ComposedLayoutINS4_7SwizzleILi2ELi4ELi3EEENS4_18smem_ptr_flag_bitsILi8EEENST_INS5_IJNSA_ILi8EEESH_EEENS5_IJSH_SC_EEEEEEEvNS4_8identityENS4_23SM90_TMA_LOAD_MULTICASTES1C_vS1D_EENS_8epilogue10collective6detail29Sm90TmaWarpSpecializedAdapterINS1H_15DefaultEpilogueISJ_SK_SK_NS1G_6thread17LinearCombinationISJ_Li1EffLNS1L_9ScaleType4KindE0ELNS_15FloatRoundStyleE2ESJ_EENS1_15EpilogueDefaultEEEEEvvEEEEvNT_6ParamsE,"ax",@progbits
	.align	128
.text._ZN7cutlass13device_kernelINS_4gemm6kernel13GemmUniversalIN4cute5tupleIJiiiiEEENS1_10collective13CollectiveMmaINS1_37MainloopSm90TmaGmmaWarpSpecializedFP8ILi11ENS5_IJNS4_1CILi4EEENSA_ILi1EEESC_EEENS1_35KernelTmaWarpSpecializedCooperativeEEENS5_IJNSA_ILi256EEENSA_ILi64EEESH_EEENS_12float_e4m3_tENS5_IJlSC_lEEESJ_SK_NS4_8TiledMMAINS4_8MMA_AtomIJNS4_4SM904GMMA30MMA_64x64x32_F32E4M3E4M3_SS_TNILNSO_7ScaleInE1ELSQ_1EEEEEENS4_6LayoutINS5_IJNSA_ILi2EEESC_SC_EEENS5_IJSC_NSA_ILi0EEESW_EEEEENS5_IJNS4_10UnderscoreESZ_SZ_EEEEENS4_13SM90_TMA_LOADENS4_14ComposedLayoutINS4_7SwizzleILi2ELi4ELi3EEENS4_18smem_ptr_flag_bitsILi8EEENST_INS5_IJNSA_ILi8EEESH_EEENS5_IJSH_SC_EEEEEEEvNS4_8identityENS4_23SM90_TMA_LOAD_MULTICASTES1C_vS1D_EENS_8epilogue10collective6detail29Sm90TmaWarpSpecializedAdapterINS1H_15DefaultEpilogueISJ_SK_SK_NS1G_6thread17LinearCombinationISJ_Li1EffLNS1L_9ScaleType4KindE0ELNS_15FloatRoundStyleE2ESJ_EENS1_15EpilogueDefaultEEEEEvvEEEEvNT_6ParamsE:
        .type           _ZN7cutlass13device_kernelINS_4gemm6kernel13GemmUniversalIN4cute5tupleIJiiiiEEENS1_10collective13CollectiveMmaINS1_37MainloopSm90TmaGmmaWarpSpecializedFP8ILi11ENS5_IJNS4_1CILi4EEENSA_ILi1EEESC_EEENS1_35KernelTmaWarpSpecializedCooperativeEEENS5_IJNSA_ILi256EEENSA_ILi64EEESH_EEENS_12float_e4m3_tENS5_IJlSC_lEEESJ_SK_NS4_8TiledMMAINS4_8MMA_AtomIJNS4_4SM904GMMA30MMA_64x64x32_F32E4M3E4M3_SS_TNILNSO_7ScaleInE1ELSQ_1EEEEEENS4_6LayoutINS5_IJNSA_ILi2EEESC_SC_EEENS5_IJSC_NSA_ILi0EEESW_EEEEENS5_IJNS4_10UnderscoreESZ_SZ_EEEEENS4_13SM90_TMA_LOADENS4_14ComposedLayoutINS4_7SwizzleILi2ELi4ELi3EEENS4_18smem_ptr_flag_bitsILi8EEENST_INS5_IJNSA_ILi8EEESH_EEENS5_IJSH_SC_EEEEEEEvNS4_8identityENS4_23SM90_TMA_LOAD_MULTICASTES1C_vS1D_EENS_8epilogue10collective6detail29Sm90TmaWarpSpecializedAdapterINS1H_15DefaultEpilogueISJ_SK_SK_NS1G_6thread17LinearCombinationISJ_Li1EffLNS1L_9ScaleType4KindE0ELNS_15FloatRoundStyleE2ESJ_EENS1_15EpilogueDefaultEEEEEvvEEEEvNT_6ParamsE,@function
        .size           _ZN7cutlass13device_kernelINS_4gemm6kernel13GemmUniversalIN4cute5tupleIJiiiiEEENS1_10collective13CollectiveMmaINS1_37MainloopSm90TmaGmmaWarpSpecializedFP8ILi11ENS5_IJNS4_1CILi4EEENSA_ILi1EEESC_EEENS1_35KernelTmaWarpSpecializedCooperativeEEENS5_IJNSA_ILi256EEENSA_ILi64EEESH_EEENS_12float_e4m3_tENS5_IJlSC_lEEESJ_SK_NS4_8TiledMMAINS4_8MMA_AtomIJNS4_4SM904GMMA30MMA_64x64x32_F32E4M3E4M3_SS_TNILNSO_7ScaleInE1ELSQ_1EEEEEENS4_6LayoutINS5_IJNSA_ILi2EEESC_SC_EEENS5_IJSC_NSA_ILi0EEESW_EEEEENS5_IJNS4_10UnderscoreESZ_SZ_EEEEENS4_13SM90_TMA_LOADENS4_14ComposedLayoutINS4_7SwizzleILi2ELi4ELi3EEENS4_18smem_ptr_flag_bitsILi8EEENST_INS5_IJNSA_ILi8EEESH_EEENS5_IJSH_SC_EEEEEEEvNS4_8identityENS4_23SM90_TMA_LOAD_MULTICASTES1C_vS1D_EENS_8epilogue10collective6detail29Sm90TmaWarpSpecializedAdapterINS1H_15DefaultEpilogueISJ_SK_SK_NS1G_6thread17LinearCombinationISJ_Li1EffLNS1L_9ScaleType4KindE0ELNS_15FloatRoundStyleE2ESJ_EENS1_15EpilogueDefaultEEEEEvvEEEEvNT_6ParamsE,(.L_x_221 - _ZN7cutlass13device_kernelINS_4gemm6kernel13GemmUniversalIN4cute5tupleIJiiiiEEENS1_10collective13CollectiveMmaINS1_37MainloopSm90TmaGmmaWarpSpecializedFP8ILi11ENS5_IJNS4_1CILi4EEENSA_ILi1EEESC_EEENS1_35KernelTmaWarpSpecializedCooperativeEEENS5_IJNSA_ILi256EEENSA_ILi64EEESH_EEENS_12float_e4m3_tENS5_IJlSC_lEEESJ_SK_NS4_8TiledMMAINS4_8MMA_AtomIJNS4_4SM904GMMA30MMA_64x64x32_F32E4M3E4M3_SS_TNILNSO_7ScaleInE1ELSQ_1EEEEEENS4_6LayoutINS5_IJNSA_ILi2EEESC_SC_EEENS5_IJSC_NSA_ILi0EEESW_EEEEENS5_IJNS4_10UnderscoreESZ_SZ_EEEEENS4_13SM90_TMA_LOADENS4_14ComposedLayoutINS4_7SwizzleILi2ELi4ELi3EEENS4_18smem_ptr_flag_bitsILi8EEENST_INS5_IJNSA_ILi8EEESH_EEENS5_IJSH_SC_EEEEEEEvNS4_8identityENS4_23SM90_TMA_LOAD_MULTICASTES1C_vS1D_EENS_8epilogue10collective6detail29Sm90TmaWarpSpecializedAdapterINS1H_15DefaultEpilogueISJ_SK_SK_NS1G_6thread17LinearCombinationISJ_Li1EffLNS1L_9ScaleType4KindE0ELNS_15FloatRoundStyleE2ESJ_EENS1_15EpilogueDefaultEEEEEvvEEEEvNT_6ParamsE)
        .other          _ZN7cutlass13device_kernelINS_4gemm6kernel13GemmUniversalIN4cute5tupleIJiiiiEEENS1_10collective13CollectiveMmaINS1_37MainloopSm90TmaGmmaWarpSpecializedFP8ILi11ENS5_IJNS4_1CILi4EEENSA_ILi1EEESC_EEENS1_35KernelTmaWarpSpecializedCooperativeEEENS5_IJNSA_ILi256EEENSA_ILi64EEESH_EEENS_12float_e4m3_tENS5_IJlSC_lEEESJ_SK_NS4_8TiledMMAINS4_8MMA_AtomIJNS4_4SM904GMMA30MMA_64x64x32_F32E4M3E4M3_SS_TNILNSO_7ScaleInE1ELSQ_1EEEEEENS4_6LayoutINS5_IJNSA_ILi2EEESC_SC_EEENS5_IJSC_NSA_ILi0EEESW_EEEEENS5_IJNS4_10UnderscoreESZ_SZ_EEEEENS4_13SM90_TMA_LOADENS4_14ComposedLayoutINS4_7SwizzleILi2ELi4ELi3EEENS4_18smem_ptr_flag_bitsILi8EEENST_INS5_IJNSA_ILi8EEESH_EEENS5_IJSH_SC_EEEEEEEvNS4_8identityENS4_23SM90_TMA_LOAD_MULTICASTES1C_vS1D_EENS_8epilogue10collective6detail29Sm90TmaWarpSpecializedAdapterINS1H_15DefaultEpilogueISJ_SK_SK_NS1G_6thread17LinearCombinationISJ_Li1EffLNS1L_9ScaleType4KindE0ELNS_15FloatRoundStyleE2ESJ_EENS1_15EpilogueDefaultEEEEEvvEEEEvNT_6ParamsE,@"STO_CUDA_ENTRY STV_DEFAULT"
_ZN7cutlass13device_kernelINS_4gemm6kernel13GemmUniversalIN4cute5tupleIJiiiiEEENS1_10collective13CollectiveMmaINS1_37MainloopSm90TmaGmmaWarpSpecializedFP8ILi11ENS5_IJNS4_1CILi4EEENSA_ILi1EEESC_EEENS1_35KernelTmaWarpSpecializedCooperativeEEENS5_IJNSA_ILi256EEENSA_ILi64EEESH_EEENS_12float_e4m3_tENS5_IJlSC_lEEESJ_SK_NS4_8TiledMMAINS4_8MMA_AtomIJNS4_4SM904GMMA30MMA_64x64x32_F32E4M3E4M3_SS_TNILNSO_7ScaleInE1ELSQ_1EEEEEENS4_6LayoutINS5_IJNSA_ILi2EEESC_SC_EEENS5_IJSC_NSA_ILi0EEESW_EEEEENS5_IJNS4_10UnderscoreESZ_SZ_EEEEENS4_13SM90_TMA_LOADENS4_14ComposedLayoutINS4_7SwizzleILi2ELi4ELi3EEENS4_18smem_ptr_flag_bitsILi8EEENST_INS5_IJNSA_ILi8EEESH_EEENS5_IJSH_SC_EEEEEEEvNS4_8identityENS4_23SM90_TMA_LOAD_MULTICASTES1C_vS1D_EENS_8epilogue10collective6detail29Sm90TmaWarpSpecializedAdapterINS1H_15DefaultEpilogueISJ_SK_SK_NS1G_6thread17LinearCombinationISJ_Li1EffLNS1L_9ScaleType4KindE0ELNS_15FloatRoundStyleE2ESJ_EENS1_15EpilogueDefaultEEEEEvvEEEEvNT_6ParamsE:
[----:B------:R-:W-:Y:S01]  /*0000*/  LDC R1, c[0x0][0x28] ;  /* 0x00000a00ff017b82 */ /* 0x000fe20000000800 */
[----:B------:R-:W0:Y:S01]  /*0010*/  S2R R0, SR_TID.X ;  /* 0x0000000000007919 */ /* 0x000e220000002100 */
[----:B------:R-:W-:Y:S01]  /*0020*/  ELECT P0, URZ, PT ;  /* 0x00000000003f782f */ /* 0x000fe20003800000 */
[----:B------:R-:W-:Y:S01]  /*0030*/  BSSY B0, `(.L_x_0) ;  /* 0x000000f000007945 */ /* 0x000fe20003800000 */
[--C-:B0-----:R-:W-:Y:S02]  /*0040*/  SHF.R.U32.HI R2, RZ, 0x5, R0.reuse ;  /* 0x00000005ff027819 */ /* 0x101fe40000011600 */
[----:B------:R-:W-:-:S03]  /*0050*/  SHF.R.U32.HI R3, RZ, 0x7, R0 ;  /* 0x00000007ff037819 */ /* 0x000fc60000011600 */
[----:B------:R-:W0:Y:S04]  /*0060*/  SHFL.IDX PT, R7, R2, RZ, 0x1f ;  /* 0x00001fff02077589 */ /* 0x000e2800000e0000 */
[----:B------:R-:W1:Y:S01]  /*0070*/  SHFL.IDX PT, R3, R3, RZ, 0x1f ;  /* 0x00001fff03037589 */ /* 0x000e6200000e0000 */
[----:B0-----:R-:W-:-:S13]  /*0080*/  ISETP.NE.OR P0, PT, R7, RZ, !P0 ;  /* 0x000000ff0700720c */ /* 0x001fda0004705670 */
[----:B-1----:R-:W-:Y:S05]  /*0090*/  @P0 BRA `(.L_x_1) ;  /* 0x0000000000200947 */ /* 0x002fea0003800000 */
[----:B------:R-:W-:Y:S02]  /*00a0*/  ULDC.64 UR4, c[0x0][0x198] ;  /* 0x0000660000047ab9 */ /* 0x000fe40000000a00 */
[----:B------:R-:W-:Y:S02]  /*00b0*/  UIADD3 UR6, UP0, UR4, 0xf0, URZ ;  /* 0x000000f004067890 */ /* 0x000fe4000ff1e03f */
[----:B------:R-:W-:Y:S02]  /*00c0*/  UIADD3 UR4, UP1, UR4, 0x1f0, URZ ;  /* 0x000001f004047890 */ /* 0x000fe4000ff3e03f */
[----:B------:R-:W-:Y:S02]  /*00d0*/  UIADD3.X UR7, URZ, UR5, URZ, UP0, !UPT ;  /* 0x000000053f077290 */ /* 0x000fe400087fe43f */
[----:B------:R-:W-:-:S07]  /*00e0*/  UIADD3.X UR5, URZ, UR5, URZ, UP1, !UPT ;  /* 0x000000053f057290 */ /* 0x000fce0008ffe43f */
[----:B------:R0:W-:Y:S02]  /*00f0*/  UTMACCTL.PF [UR6] ;  /* 0x00000000060079b9 */ /* 0x0001e40008040000 */
[----:B------:R0:W-:Y:S02]  /*0100*/  UTMACCTL.PF [UR4] ;  /* 0x00000000040079b9 */ /* 0x0001e40008040000 */
[----:B0-----:R-:W-:Y:S01]  /*0110*/  NOP ;  /* 0x0000000000007918 */ /* 0x001fe20000000000 */
.L_x_1:
[----:B------:R-:W-:Y:S05]  /*0120*/  BSYNC B0 ;  /* 0x0000000000007941 */ /* 0x000fea0003800000 */
.L_x_0:
[----:B------:R-:W0:Y:S02]  /*0130*/  SHFL.IDX PT, R4, R2, RZ, 0x1f ;  /* 0x00001fff02047589 */ /* 0x000e2400000e0000 */
[----:B0-----:R-:W-:-:S13]  /*0140*/  ISETP.NE.AND P0, PT, R4, RZ, PT ;  /* 0x000000ff0400720c */ /* 0x001fda0003f05270 */
[----:B------:R-:W-:Y:S05]  /*0150*/  @P0 BRA `(.L_x_2) ;  /* 0x00000000009c0947 */ /* 0x000fea0003800000 */
[----:B------:R-:W-:Y:S01]  /*0160*/  ELECT P0, URZ, PT ;  /* 0x00000000003f782f */ /* 0x000fe20003800000 */
[----:B------:R-:W-:-:S12]  /*0170*/  BSSY B0, `(.L_x_2) ;  /* 0x0000025000007945 */ /* 0x000fd80003800000 */
[----:B------:R-:W-:Y:S05]  /*0180*/  @!P0 BRA `(.L_x_3) ;  /* 0x00000000008c8947 */ /* 0x000fea0003800000 */
[----:B------:R-:W0:Y:S01]  /*0190*/  S2UR UR8, SR_CgaCtaId ;  /* 0x00000000000879c3 */ /* 0x000e220000008800 */
[----:B------:R-:W-:Y:S01]  /*01a0*/  UMOV UR4, 0x400 ;  /* 0x0000040000047882 */ /* 0x000fe20000000000 */
[----:B------:R-:W-:Y:S01]  /*01b0*/  UMOV UR5, 0x1 ;  /* 0x0000000100057882 */ /* 0x000fe20000000000 */
[----:B------:R-:W-:Y:S02]  /*01c0*/  UMOV UR6, 0x8 ;  /* 0x0000000800067882 */ /* 0x000fe40000000000 */
[----:B------:R-:W-:-:S04]  /*01d0*/  UIADD3 UR6, -UR6, 0x100000, URZ ;  /* 0x0010000006067890 */ /* 0x000fc8000fffe13f */
[----:B------:R-:W-:Y:S02]  /*01e0*/  USHF.L.U32 UR7, UR6, 0xb, URZ ;  /* 0x0000000b06077899 */ /* 0x000fe4000800063f */
[----:B------:R-:W-:Y:S02]  /*01f0*/  USHF.L.U32 UR6, UR6, 0x1, URZ ;  /* 0x0000000106067899 */ /* 0x000fe4000800063f */
[----:B0-----:R-:W-:Y:S02]  /*0200*/  ULEA UR8, UR8, UR4, 0x18 ;  /* 0x0000000408087291 */ /* 0x001fe4000f8ec03f */
[----:B------:R-:W-:-:S04]  /*0210*/  UIADD3 UR4, -UR5, 0x100000, URZ ;  /* 0x0010000005047890 */ /* 0x000fc8000fffe13f */
[----:B------:R-:W-:Y:S02]  /*0220*/  USHF.L.U32 UR5, UR4, 0xb, URZ ;  /* 0x0000000b04057899 */ /* 0x000fe4000800063f */
[----:B------:R-:W-:Y:S01]  /*0230*/  USHF.L.U32 UR4, UR4, 0x1, URZ ;  /* 0x0000000104047899 */ /* 0x000fe2000800063f */
[----:B------:R-:W0:Y:S11]  /*0240*/  FENCE.VIEW.ASYNC.S ;  /* 0x00000000000073c6 */ /* 0x000e360000000000 */
[----:B0-----:R0:W1:Y:S01]  /*0250*/  SYNCS.EXCH.64 URZ, [UR8], UR4 ;  /* 0x00000004083f75b2 */ /* 0x0010620008000100 */
[----:B------:R0:W2:Y:S01]  /*0260*/  SYNCS.EXCH.64 URZ, [UR8+0x58], UR6 ;  /* 0x00005806083f75b2 */ /* 0x0000a20008000100 */
[----:B------:R0:W3:Y:S01]  /*0270*/  SYNCS.EXCH.64 URZ, [UR8+0x8], UR4 ;  /* 0x00000804083f75b2 */ /* 0x0000e20008000100 */
[----:B------:R0:W4:Y:S01]  /*0280*/  SYNCS.EXCH.64 URZ, [UR8+0x60], UR6 ;  /* 0x00006006083f75b2 */ /* 0x0001220008000100 */
[----:B------:R0:W0:Y:S01]  /*0290*/  SYNCS.EXCH.64 URZ, [UR8+0x10], UR4 ;  /* 0x00001004083f75b2 */ /* 0x0000220008000100 */
        /* <DEDUP_REMOVED lines=17> */
[----:B------:R-:W-:Y:S01]  /*03b0*/  NOP ;  /* 0x0000000000007918 */ /* 0x000fe20000000000 */
.L_x_3:
[----:B0-----:R-:W-:Y:S05]  /*03c0*/  BSYNC B0 ;  /* 0x0000000000007941 */ /* 0x001fea0003800000 */
.L_x_2:
[----:B------:R-:W-:Y:S01]  /*03d0*/  SHF.R.S32.HI R5, RZ, 0x1f, R0 ;  /* 0x0000001fff057819 */ /* 0x000fe20000011400 */
[----:B------:R-:W0:Y:S01]  /*03e0*/  SHFL.IDX PT, R2, R2, RZ, 0x1f ;  /* 0x00001fff02027589 */ /* 0x000e2200000e0000 */
[----:B------:R-:W5:Y:S01]  /*03f0*/  S2UR UR8, SR_CTAID.X ;  /* 0x00000000000879c3 */ /* 0x000f620000002500 */
[----:B------:R-:W-:Y:S02]  /*0400*/  ELECT P0, URZ, PT ;  /* 0x00000000003f782f */ /* 0x000fe40003800000 */
[----:B------:R-:W-:Y:S01]  /*0410*/  LEA.HI R5, R5, R0, RZ, 0x7 ;  /* 0x0000000005057211 */ /* 0x000fe200078f38ff */
[----:B------:R-:W1:Y:S01]  /*0420*/  S2R R8, SR_CTAID.Y ;  /* 0x0000000000087919 */ /* 0x000e620000002600 */
[----:B------:R-:W-:Y:S01]  /*0430*/  SHF.R.S32.HI R13, RZ, 0x1f, R4 ;  /* 0x0000001fff0d7819 */ /* 0x000fe20000011404 */
[----:B------:R-:W-:Y:S01]  /*0440*/  ULDC UR4, c[0x0][0x150] ;  /* 0x0000540000047ab9 */ /* 0x000fe20000000800 */
[----:B------:R-:W-:Y:S01]  /*0450*/  LOP3.LUT R5, R5, 0xffffff80, RZ, 0xc0, !PT ;  /* 0xffffff8005057812 */ /* 0x000fe200078ec0ff */
[----:B------:R-:W-:Y:S01]  /*0460*/  VIADD R16, R3, 0xffffffff ;  /* 0xffffffff03107836 */ /* 0x000fe20000000000 */
[----:B------:R-:W-:Y:S01]  /*0470*/  LEA.HI R13, R13, R4, RZ, 0x2 ;  /* 0x000000040d0d7211 */ /* 0x000fe200078f10ff */
[----:B------:R-:W2:Y:S01]  /*0480*/  LDC R12, c[0x0][0x144] ;  /* 0x00005100ff0c7b82 */ /* 0x000ea20000000800 */
[----:B------:R-:W-:Y:S01]  /*0490*/  NOP ;  /* 0x0000000000007918 */ /* 0x000fe20000000000 */
[----:B------:R-:W-:Y:S01]  /*04a0*/  IMAD.IADD R5, R0, 0x1, -R5 ;  /* 0x0000000100057824 */ /* 0x000fe200078e0a05 */
[----:B------:R-:W-:Y:S01]  /*04b0*/  LOP3.LUT R13, R13, 0x3ffffffc, RZ, 0xc0, !PT ;  /* 0x3ffffffc0d0d7812 */ /* 0x000fe200078ec0ff */
[----:B------:R-:W-:Y:S01]  /*04c0*/  NOP ;  /* 0x0000000000007918 */ /* 0x000fe20000000000 */
[----:B------:R-:W-:-:S02]  /*04d0*/  ISETP.GE.U32.AND P6, PT, R16, 0x2, PT ;  /* 0x000000021000780c */ /* 0x000fc40003fc6070 */
[----:B------:R-:W-:Y:S01]  /*04e0*/  SHF.R.S32.HI R6, RZ, 0x1f, R5 ;  /* 0x0000001fff067819 */ /* 0x000fe20000011405 */
[----:B------:R-:W-:Y:S01]  /*04f0*/  IMAD.IADD R4, R4, 0x1, -R13 ;  /* 0x0000000104047824 */ /* 0x000fe200078e0a0d */
[----:B------:R-:W3:Y:S01]  /*0500*/  LDC R14, c[0x0][0x140] ;  /* 0x00005000ff0e7b82 */ /* 0x000ee20000000800 */
[----:B------:R-:W-:Y:S02]  /*0510*/  ISETP.NE.AND P4, PT, R3, RZ, PT ;  /* 0x000000ff0300720c */ /* 0x000fe40003f85270 */
[----:B------:R-:W-:Y:S02]  /*0520*/  LEA.HI R6, R6, R5, RZ, 0x3 ;  /* 0x0000000506067211 */ /* 0x000fe400078f18ff */
[----:B0-----:R-:W-:Y:S02]  /*0530*/  ISETP.NE.OR P0, PT, R2, RZ, !P0 ;  /* 0x000000ff0200720c */ /* 0x001fe40004705670 */
[--C-:B------:R-:W-:Y:S02]  /*0540*/  SHF.R.S32.HI R2, RZ, 0x3, R6.reuse ;  /* 0x00000003ff027819 */ /* 0x100fe40000011406 */
[----:B------:R-:W-:-:S02]  /*0550*/  SHF.R.S32.HI R11, RZ, 0x1f, R6 ;  /* 0x0000001fff0b7819 */ /* 0x000fc40000011406 */
[----:B-----5:R-:W-:Y:S02]  /*0560*/  I2FP.F32.U32 R6, UR8 ;  /* 0x0000000800067c45 */ /* 0x020fe40008201000 */
[----:B------:R-:W-:-:S03]  /*0570*/  LEA.HI R11, R11, R2, RZ, 0x2 ;  /* 0x000000020b0b7211 */ /* 0x000fc600078f10ff */
[----:B------:R-:W-:Y:S01]  /*0580*/  FMUL R6, R6, UR4 ;  /* 0x0000000406067c20 */ /* 0x000fe20008400000 */
[----:B------:R-:W-:Y:S01]  /*0590*/  LOP3.LUT R11, R11, 0xfffffffc, RZ, 0xc0, !PT ;  /* 0xfffffffc0b0b7812 */ /* 0x000fe200078ec0ff */
[----:B------:R-:W-:Y:S01]  /*05a0*/  VOTEU.ALL UP0, P0 ;  /* 0x00000000003f7886 */ /* 0x000fe20000000000 */
[----:B------:R-:W-:Y:S01]  /*05b0*/  ULDC UR4, c[0x0][0x154] ;  /* 0x0000550000047ab9 */ /* 0x000fe20000000800 */
[----:B------:R-:W-:Y:S02]  /*05c0*/  VOTEU.ALL UP1, P0 ;  /* 0x00000000003f7886 */ /* 0x000fe40000020000 */
[----:B------:R-:W-:Y:S01]  /*05d0*/  IMAD.IADD R11, R2, 0x1, -R11 ;  /* 0x00000001020b7824 */ /* 0x000fe200078e0a0b */
[----:B------:R-:W0:Y:S01]  /*05e0*/  F2I.U32.TRUNC.NTZ R6, R6 ;  /* 0x0000000600067305 */ /* 0x000e22000020f000 */
[----:B-1----:R-:W-:Y:S01]  /*05f0*/  I2FP.F32.U32 R2, R8 ;  /* 0x0000000800027245 */ /* 0x002fe20000201000 */
[----:B------:R-:W1:Y:S01]  /*0600*/  @!UP0 S2UR UR7, SR_CgaCtaId ;  /* 0x00000000000789c3 */ /* 0x000e620000008800 */
[----:B------:R-:W-:Y:S01]  /*0610*/  IMAD R4, R4, 0x4, R11 ;  /* 0x0000000404047824 */ /* 0x000fe200078e020b */
[----:B------:R-:W-:Y:S01]  /*0620*/  @!UP0 UMOV UR6, 0x400 ;  /* 0x0000040000068882 */ /* 0x000fe20000000000 */
[----:B---3--:R-:W-:Y:S01]  /*0630*/  ISETP.EQ.U32.AND P2, PT, R14, 0x1, PT ;  /* 0x000000010e00780c */ /* 0x008fe20003f42070 */
[----:B------:R-:W-:Y:S01]  /*0640*/  FMUL R10, R2, UR4 ;  /* 0x00000004020a7c20 */ /* 0x000fe20008400000 */
[----:B------:R-:W-:Y:S01]  /*0650*/  SHF.R.S32.HI R2, RZ, 0x1f, R7 ;  /* 0x0000001fff027819 */ /* 0x000fe20000011407 */
[----:B------:R-:W-:Y:S01]  /*0660*/  UMOV UR4, 0x20 ;  /* 0x0000002000047882 */ /* 0x000fe20000000000 */
[----:B------:R-:W-:Y:S01]  /*0670*/  SHF.R.S32.HI R11, RZ, 0x1f, R4 ;  /* 0x0000001fff0b7819 */ /* 0x000fe20000011404 */
[----:B------:R-:W-:-:S04]  /*0680*/  @!UP0 UIADD3 UR4, -UR4, 0x100000, URZ ;  /* 0x0010000004048890 */ /* 0x000fc8000fffe13f */
[----:B------:R-:W-:Y:S02]  /*0690*/  @!UP0 USHF.L.U32 UR5, UR4, 0xb, URZ ;  /* 0x0000000b04058899 */ /* 0x000fe4000800063f */
[----:B------:R-:W-:Y:S01]  /*06a0*/  @!UP0 USHF.L.U32 UR4, UR4, 0x1, URZ ;  /* 0x0000000104048899 */ /* 0x000fe2000800063f */
[----:B------:R-:W-:Y:S01]  /*06b0*/  LEA.HI R2, R2, R7, RZ, 0x2 ;  /* 0x0000000702027211 */ /* 0x000fe200078f10ff */
[----:B------:R-:W3:Y:S01]  /*06c0*/  F2I.U32.TRUNC.NTZ R10, R10 ;  /* 0x0000000a000a7305 */ /* 0x000ee2000020f000 */
[----:B------:R-:W-:Y:S01]  /*06d0*/  LEA.HI R11, R11, R4, RZ, 0x2 ;  /* 0x000000040b0b7211 */ /* 0x000fe200078f10ff */
[----:B0-----:R-:W-:Y:S01]  /*06e0*/  IMAD.MOV R13, RZ, RZ, -R6 ;  /* 0x000000ffff0d7224 */ /* 0x001fe200078e0a06 */
[----:B------:R-:W-:Y:S02]  /*06f0*/  LOP3.LUT R2, R2, 0xfffffffc, RZ, 0xc0, !PT ;  /* 0xfffffffc02027812 */ /* 0x000fe400078ec0ff */
[----:B------:R-:W-:Y:S01]  /*0700*/  LOP3.LUT R11, R11, 0xfffffffc, RZ, 0xc0, !PT ;  /* 0xfffffffc0b0b7812 */ /* 0x000fe200078ec0ff */
[----:B--2---:R-:W-:-:S02]  /*0710*/  IMAD R12, R12, R13, UR8 ;  /* 0x000000080c0c7e24 */ /* 0x004fc4000f8e020d */
[----:B------:R-:W0:Y:S01]  /*0720*/  LDC R13, c[0x0][0x148] ;  /* 0x00005200ff0d7b82 */ /* 0x000e220000000800 */
[----:B------:R-:W-:Y:S02]  /*0730*/  IMAD.IADD R7, R7, 0x1, -R2 ;  /* 0x0000000107077824 */ /* 0x000fe400078e0a02 */
[C---:B------:R-:W-:Y:S01]  /*0740*/  IMAD.IADD R11, R4.reuse, 0x1, -R11 ;  /* 0x00000001040b7824 */ /* 0x040fe200078e0a0b */
[----:B-1----:R-:W-:Y:S01]  /*0750*/  @!UP0 ULEA UR6, UR7, UR6, 0x18 ;  /* 0x0000000607068291 */ /* 0x002fe2000f8ec03f */
[----:B---3--:R-:W-:Y:S01]  /*0760*/  IMAD.MOV R20, RZ, RZ, -R10 ;  /* 0x000000ffff147224 */ /* 0x008fe200078e0a0a */
[----:B------:R-:W-:Y:S01]  /*0770*/  ISETP.NE.AND P1, PT, R7, 0x3, PT ;  /* 0x000000030700780c */ /* 0x000fe20003f25270 */
[----:B------:R-:W-:Y:S01]  /*0780*/  VOTEU.ALL UP0, P0 ;  /* 0x00000000003f7886 */ /* 0x000fe20000000000 */
[----:B------:R-:W-:Y:S01]  /*0790*/  ISETP.NE.AND P3, PT, R11, R12, PT ;  /* 0x0000000c0b00720c */ /* 0x000fe20003f65270 */
[----:B------:R-:W-:Y:S01]  /*07a0*/  IMAD.SHL.U32 R11, R4, 0x4, RZ ;  /* 0x00000004040b7824 */ /* 0x000fe200078e00ff */
[----:B------:R-:W-:Y:S01]  /*07b0*/  LOP3.LUT P0, RZ, R5, 0x7, RZ, 0xc0, !PT ;  /* 0x0000000705ff7812 */ /* 0x000fe2000780c0ff */
[----:B------:R-:W-:Y:S01]  /*07c0*/  IMAD.MOV.U32 R5, RZ, RZ, 0x1 ;  /* 0x00000001ff057424 */ /* 0x000fe200078e00ff */
[----:B------:R-:W-:-:S02]  /*07d0*/  ISETP.EQ.OR P1, PT, R7, RZ, !P1 ;  /* 0x000000ff0700720c */ /* 0x000fc40004f22670 */
[----:B------:R-:W-:Y:S02]  /*07e0*/  LOP3.LUT R6, R4, 0xc, R11, 0x78, !PT ;  /* 0x0000000c04067812 */ /* 0x000fe400078e780b */
[----:B------:R-:W-:Y:S01]  /*07f0*/  ISETP.EQ.AND P1, PT, R3, RZ, P1 ;  /* 0x000000ff0300720c */ /* 0x000fe20000f22270 */
[----:B------:R-:W1:Y:S02]  /*0800*/  FENCE.VIEW.ASYNC.S ;  /* 0x00000000000073c6 */ /* 0x000e640000000000 */
[----:B-1----:R1:W2:Y:S01]  /*0810*/  @!UP0 SYNCS.EXCH.64 URZ, [UR6+0xc0], UR4 ;  /* 0x0000c004063f85b2 */ /* 0x0022a20008000100 */
[----:B------:R-:W-:Y:S02]  /*0820*/  ISETP.LT.U32.AND P0, PT, R6, 0x4, !P0 ;  /* 0x000000040600780c */ /* 0x000fe40004701070 */
[----:B------:R-:W-:Y:S02]  /*0830*/  SEL R4, RZ, 0x1, !P1 ;  /* 0x00000001ff047807 */ /* 0x000fe40004800000 */
[----:B------:R-:W-:Y:S01]  /*0840*/  @P3 SHF.R.S32.HI R11, RZ, 0x1f, R6 ;  /* 0x0000001fff0b3819 */ /* 0x000fe20000011406 */
[----:B0-----:R-:W-:Y:S01]  /*0850*/  IMAD R2, R13, R20, R8 ;  /* 0x000000140d027224 */ /* 0x001fe200078e0208 */
[----:B------:R-:W-:-:S02]  /*0860*/  SEL R4, R4, 0x2, P6 ;  /* 0x0000000204047807 */ /* 0x000fc40003000000 */
[----:B------:R-:W-:-:S04]  /*0870*/  @P3 LEA.HI R11, R11, R6, RZ, 0x2 ;  /* 0x000000060b0b3211 */ /* 0x000fc800078f10ff */
[----:B------:R-:W-:Y:S01]  /*0880*/  @P3 SHF.R.S32.HI R11, RZ, 0x2, R11 ;  /* 0x00000002ff0b3819 */ /* 0x000fe2000001140b */
[----:B------:R1:W0:Y:S03]  /*0890*/  @!UP1 SYNCS.EXCH.64 URZ, [UR6+0xc8], UR4 ;  /* 0x0000c804063f95b2 */ /* 0x0002260008000100 */
[----:B------:R-:W-:Y:S01]  /*08a0*/  @P3 ISETP.NE.AND P5, PT, R11, R2, PT ;  /* 0x000000020b00320c */ /* 0x000fe20003fa5270 */
[----:B------:R-:W-:Y:S01]  /*08b0*/  NOP ;  /* 0x0000000000007918 */ /* 0x000fe20000000000 */
[----:B------:R-:W-:Y:S02]  /*08c0*/  SEL R2, RZ, 0x1, !P0 ;  /* 0x00000001ff027807 */ /* 0x000fe40004000000 */
[----:B------:R-:W-:-:S04]  /*08d0*/  @P3 SEL R5, RZ, 0x1, P5 ;  /* 0x00000001ff053807 */ /* 0x000fc80002800000 */
[----:B------:R-:W-:Y:S01]  /*08e0*/  LOP3.LUT R5, R5, R2, RZ, 0xc0, !PT ;  /* 0x0000000205057212 */ /* 0x000fe200078ec0ff */
[----:B-12---:R-:W-:Y:S06]  /*08f0*/  @!P2 BRA `(.L_x_4) ;  /* 0x000000000008a947 */ /* 0x006fec0003800000 */
[----:B0---4-:R-:W-:Y:S01]  /*0900*/  UCGABAR_ARV ;  /* 0x00000000000079c7 */ /* 0x011fe20008000000 */
[----:B------:R-:W-:Y:S05]  /*0910*/  BRA `(.L_x_5) ;  /* 0x0000000000047947 */ /* 0x000fea0003800000 */
.L_x_4:
[----:B0---4-:R-:W-:Y:S01]  /*0920*/  NOP ;  /* 0x0000000000007918 */ /* 0x011fe20000000000 */
.L_x_5:
[----:B------:R-:W0:Y:S01]  /*0930*/  LDC R2, c[0x0][0x65c] ;  /* 0x00019700ff027b82 */ /* 0x000e220000000800 */
[----:B------:R-:W-:Y:S01]  /*0940*/  IMAD.MOV.U32 R3, RZ, RZ, RZ ;  /* 0x000000ffff037224 */ /* 0x000fe200078e00ff */
[----:B0-----:R-:W-:Y:S01]  /*0950*/  ISETP.NE.AND P3, PT, R2, 0x1, PT ;  /* 0x000000010200780c */ /* 0x001fe20003f65270 */
[----:B------:R-:W-:-:S12]  /*0960*/  IMAD.U32 R2, RZ, RZ, UR8 ;  /* 0x00000008ff027e24 */ /* 0x000fd8000f8e00ff */
[----:B------:R-:W0:Y:S01]  /*0970*/  @P3 LDC R15, c[0x0][0x10] ;  /* 0x00000400ff0f3b82 */ /* 0x000e220000000800 */
[----:B------:R-:W-:Y:S02]  /*0980*/  @P3 IMAD.MOV.U32 R9, RZ, RZ, RZ ;  /* 0x000000ffff093224 */ /* 0x000fe400078e00ff */
[----:B------:R-:W-:-:S05]  /*0990*/  @P3 IMAD.MOV.U32 R17, RZ, RZ, RZ ;  /* 0x000000ffff113224 */ /* 0x000fca00078e00ff */
[----:B------:R-:W1:Y:S01]  /*09a0*/  @!P3 LDC R11, c[0x0][0xc] ;  /* 0x00000300ff0bbb82 */ /* 0x000e620000000800 */
[----:B0-----:R-:W-:-:S04]  /*09b0*/  @P3 IMAD.WIDE.U32 R14, R15, UR8, R8 ;  /* 0x000000080f0e3c25 */ /* 0x001fc8000f8e0008 */
[----:B-1----:R-:W-:-:S04]  /*09c0*/  @!P3 IMAD.WIDE.U32 R10, R8, R11, R2 ;  /* 0x0000000b080ab225 */ /* 0x002fc800078e0002 */
[----:B------:R-:W-:Y:S02]  /*09d0*/  @P3 IMAD.MOV.U32 R2, RZ, RZ, R14 ;  /* 0x000000ffff023224 */ /* 0x000fe400078e000e */
[----:B------:R-:W-:Y:S02]  /*09e0*/  @P3 IMAD.IADD R3, R15, 0x1, R17 ;  /* 0x000000010f033824 */ /* 0x000fe400078e0211 */
[----:B------:R-:W-:Y:S02]  /*09f0*/  @!P3 IMAD.MOV.U32 R2, RZ, RZ, R10 ;  /* 0x000000ffff02b224 */ /* 0x000fe400078e000a */
[----:B------:R-:W-:Y:S01]  /*0a00*/  @!P3 IMAD.MOV.U32 R3, RZ, RZ, R11 ;  /* 0x000000ffff03b224 */ /* 0x000fe200078e000b */
[----:B------:R-:W-:Y:S06]  /*0a10*/  @!P2 BRA `(.L_x_6) ;  /* 0x00000000000ca947 */ /* 0x000fec0003800000 */
[----:B------:R-:W-:Y:S01]  /*0a20*/  UCGABAR_WAIT ;  /* 0x0000000000007dc7 */ /* 0x000fe20008000000 */
[----:B------:R-:W-:Y:S01]  /*0a30*/  CCTL.IVALL ;  /* 0x00000000ff00798f */ /* 0x000fe20002000000 */
[----:B------:R-:W-:Y:S05]  /*0a40*/  BRA `(.L_x_7) ;  /* 0x0000000000047947 */ /* 0x000fea0003800000 */
.L_x_6:
[----:B------:R-:W-:Y:S06]  /*0a50*/  BAR.SYNC.DEFER_BLOCKING 0x0 ;  /* 0x0000000000007b1d */ /* 0x000fec0000010000 */
.L_x_7:
[----:B------:R-:W-:Y:S05]  /*0a60*/  @!P4 BRA `(.L_x_8) ;  /* 0x0000007400f0c947 */ /* 0x000fea0003800000 */
[----:B------:R-:W-:-:S13]  /*0a70*/  ISETP.GT.U32.AND P0, PT, R16, 0x1, PT ;  /* 0x000000011000780c */ /* 0x000fda0003f04070 */
[----:B------:R-:W-:Y:S05]  /*0a80*/  @P0 EXIT ;  /* 0x000000000000094d */ /* 0x000fea0003800000 */
[----:B------:R-:W-:Y:S01]  /*0a90*/  ULDC.64 UR4, c[0x0][0x650] ;  /* 0x0001940000047ab9 */ /* 0x000fe20000000a00 */
[----:B------:R-:W-:Y:S01]  /*0aa0*/  PRMT R14, RZ, 0x7610, R14 ;  /* 0x00007610ff0e7816 */ /* 0x000fe2000000000e */
[----:B------:R-:W-:Y:S01]  /*0ab0*/  IMAD.MOV.U32 R10, RZ, RZ, -0x1 ;  /* 0xffffffffff0a7424 */ /* 0x000fe200078e00ff */
[----:B------:R-:W-:Y:S01]  /*0ac0*/  ISETP.GE.U32.AND P0, PT, R2, UR4, PT ;  /* 0x0000000402007c0c */ /* 0x000fe2000bf06070 */
[----:B------:R-:W-:Y:S02]  /*0ad0*/  IMAD.MOV.U32 R11, RZ, RZ, -0x1 ;  /* 0xffffffffff0b7424 */ /* 0x000fe400078e00ff */
[----:B------:R-:W-:Y:S01]  /*0ae0*/  IMAD.MOV.U32 R7, RZ, RZ, -0x1 ;  /* 0xffffffffff077424 */ /* 0x000fe200078e00ff */
[----:B------:R-:W-:-:S13]  /*0af0*/  ISETP.GE.U32.AND.EX P0, PT, R3, UR5, PT, P0 ;  /* 0x0000000503007c0c */ /* 0x000fda000bf06100 */
[----:B------:R-:W-:Y:S05]  /*0b00*/  @P0 BRA `(.L_x_9) ;  /* 0x0000000400280947 */ /* 0x000fea0003800000 */
[----:B------:R-:W0:Y:S01]  /*0b10*/  LDC.64 R22, c[0x0][0x628] ;  /* 0x00018a00ff167b82 */ /* 0x000e220000000a00 */
[----:B------:R-:W-:Y:S02]  /*0b20*/  IMAD.MOV.U32 R10, RZ, RZ, R2 ;  /* 0x000000ffff0a7224 */ /* 0x000fe400078e0002 */
[----:B------:R-:W-:-:S05]  /*0b30*/  IMAD.MOV.U32 R11, RZ, RZ, R3 ;  /* 0x000000ffff0b7224 */ /* 0x000fca00078e0003 */
[----:B------:R-:W1:Y:S08]  /*0b40*/  LDC R18, c[0x0][0x630] ;  /* 0x00018c00ff127b82 */ /* 0x000e700000000800 */
[----:B------:R-:W2:Y:S01]  /*0b50*/  LDC.64 R24, c[0x0][0x620] ;  /* 0x00018800ff187b82 */ /* 0x000ea20000000a00 */
[----:B0-----:R-:W-:-:S04]  /*0b60*/  ISETP.NE.U32.AND P0, PT, R22, RZ, PT ;  /* 0x000000ff1600720c */ /* 0x001fc80003f05070 */
[----:B------:R-:W-:-:S13]  /*0b70*/  ISETP.NE.AND.EX P0, PT, R23, RZ, PT, P0 ;  /* 0x000000ff1700720c */ /* 0x000fda0003f05300 */
[----:B-12---:R-:W-:Y:S05]  /*0b80*/  @!P0 BRA `(.L_x_10) ;  /* 0x0000000000288947 */ /* 0x006fea0003800000 */
[----:B------:R-:W0:Y:S02]  /*0b90*/  LDC R7, c[0x0][0x634] ;  /* 0x00018d00ff077b82 */ /* 0x000e240000000800 */
[----:B0-----:R-:W-:-:S05]  /*0ba0*/  IADD3 R7, P0, R2, R7, RZ ;  /* 0x0000000702077210 */ /* 0x001fca0007f1e0ff */
[----:B------:R-:W-:-:S04]  /*0bb0*/  IMAD.X R19, RZ, RZ, R3, P0 ;  /* 0x000000ffff137224 */ /* 0x000fc800000e0603 */
[----:B------:R-:W-:-:S04]  /*0bc0*/  IMAD.WIDE.U32 R10, R19, R22, RZ ;  /* 0x00000016130a7225 */ /* 0x000fc800078e00ff */
[----:B------:R-:W-:-:S04]  /*0bd0*/  IMAD.WIDE.U32 R14, P0, R7, R23, R10 ;  /* 0x00000017070e7225 */ /* 0x000fc8000780000a */
[----:B------:R-:W-:-:S04]  /*0be0*/  IMAD.WIDE.U32 R10, R7, R22, RZ ;  /* 0x00000016070a7225 */ /* 0x000fc800078e00ff */
[----:B------:R-:W-:Y:S01]  /*0bf0*/  IMAD.X R17, RZ, RZ, RZ, P0 ;  /* 0x000000ffff117224 */ /* 0x000fe200000e06ff */
[----:B------:R-:W-:Y:S01]  /*0c00*/  IADD3 RZ, P0, R11, R14, RZ ;  /* 0x0000000e0bff7210 */ /* 0x000fe20007f1e0ff */
[----:B------:R-:W-:-:S04]  /*0c10*/  IMAD.MOV.U32 R16, RZ, RZ, R15 ;  /* 0x000000ffff107224 */ /* 0x000fc800078e000f */
[----:B------:R-:W-:-:S08]  /*0c20*/  IMAD.WIDE.U32.X R10, R19, R23, R16, P0 ;  /* 0x00000017130a7225 */ /* 0x000fd000000e0410 */
.L_x_10:
[----:B------:R-:W0:Y:S01]  /*0c30*/  LDC.64 R26, c[0x0][0x640] ;  /* 0x00019000ff1a7b82 */ /* 0x000e220000000a00 */
[--C-:B------:R-:W-:Y:S01]  /*0c40*/  SHF.R.U64 R28, R10, R18, R11.reuse ;  /* 0x000000120a1c7219 */ /* 0x100fe2000000120b */
[----:B------:R-:W-:Y:S01]  /*0c50*/  IMAD R29, R13, R20, R8 ;  /* 0x000000140d1d7224 */ /* 0x000fe200078e0208 */
[----:B------:R-:W-:Y:S01]  /*0c60*/  SHF.R.U32.HI R7, RZ, R18, R11 ;  /* 0x00000012ff077219 */ /* 0x000fe2000001160b */
[----:B------:R-:W-:Y:S01]  /*0c70*/  IMAD.MOV.U32 R23, RZ, RZ, 0x1 ;  /* 0x00000001ff177424 */ /* 0x000fe200078e00ff */
[----:B------:R-:W-:-:S03]  /*0c80*/  IADD3 R9, P0, RZ, -R28, RZ ;  /* 0x8000001cff097210 */ /* 0x000fc60007f1e0ff */
[----:B------:R-:W1:Y:S02]  /*0c90*/  LDC R16, c[0x0][0x618] ;  /* 0x00018600ff107b82 */ /* 0x000e640000000800 */
[----:B------:R-:W-:Y:S02]  /*0ca0*/  IMAD.X R7, RZ, RZ, ~R7, P0 ;  /* 0x000000ffff077224 */ /* 0x000fe400000e0e07 */
[----:B------:R-:W-:-:S04]  /*0cb0*/  IMAD.WIDE.U32 R10, R9, R24, R2 ;  /* 0x00000018090a7225 */ /* 0x000fc800078e0002 */
[----:B------:R-:W2:Y:S01]  /*0cc0*/  LDC R15, c[0x0][0x608] ;  /* 0x00018200ff0f7b82 */ /* 0x000ea20000000800 */
[----:B------:R-:W-:-:S04]  /*0cd0*/  IMAD R14, R7, R24, RZ ;  /* 0x00000018070e7224 */ /* 0x000fc800078e02ff */
[----:B------:R-:W-:-:S03]  /*0ce0*/  IMAD R7, R9, R25, R14 ;  /* 0x0000001909077224 */ /* 0x000fc600078e020e */
[----:B------:R-:W3:Y:S01]  /*0cf0*/  LDC R22, c[0x0][0x658] ;  /* 0x00019600ff167b82 */ /* 0x000ee20000000800 */
[----:B------:R-:W-:Y:S01]  /*0d00*/  IMAD.IADD R7, R11, 0x1, R7 ;  /* 0x000000010b077824 */ /* 0x000fe200078e0207 */
[----:B0-----:R-:W-:-:S04]  /*0d10*/  ISETP.NE.U32.AND P0, PT, R26, RZ, PT ;  /* 0x000000ff1a00720c */ /* 0x001fc80003f05070 */
[----:B------:R-:W-:Y:S02]  /*0d20*/  ISETP.NE.AND.EX P0, PT, R27, RZ, PT, P0 ;  /* 0x000000ff1b00720c */ /* 0x000fe40003f05300 */
[----:B------:R-:W0:Y:S01]  /*0d30*/  LDC R18, c[0x0][0x600] ;  /* 0x00018000ff127b82 */ /* 0x000e220000000800 */
[-CC-:B-1----:R-:W-:Y:S02]  /*0d40*/  SHF.R.U64 R19, R10, R16.reuse, R7.reuse ;  /* 0x000000100a137219 */ /* 0x182fe40000001207 */
[----:B------:R-:W-:Y:S01]  /*0d50*/  SHF.R.U32.HI R10, RZ, R16, R7 ;  /* 0x00000010ff0a7219 */ /* 0x000fe20000011607 */
[----:B------:R-:W-:-:S04]  /*0d60*/  IMAD.MOV.U32 R7, RZ, RZ, -0x1 ;  /* 0xffffffffff077424 */ /* 0x000fc800078e00ff */
[----:B------:R-:W1:Y:S01]  /*0d70*/  LDC R21, c[0x0][0x648] ;  /* 0x00019200ff157b82 */ /* 0x000e620000000800 */
[-CC-:B--2---:R-:W-:Y:S02]  /*0d80*/  SHF.R.U64 R16, R19, R15.reuse, R10.reuse ;  /* 0x0000000f13107219 */ /* 0x184fe4000000120a */
[----:B------:R-:W-:-:S05]  /*0d90*/  SHF.R.U32.HI R9, RZ, R15, R10 ;  /* 0x0000000fff097219 */ /* 0x000fca000001160a */
[----:B------:R-:W2:Y:S01]  /*0da0*/  LDC R24, c[0x0][0x638] ;  /* 0x00018e00ff187b82 */ /* 0x000ea20000000800 */
[-CC-:B---3--:R-:W-:Y:S02]  /*0db0*/  SHF.R.U64 R20, R16, R22.reuse, R9.reuse ;  /* 0x0000001610147219 */ /* 0x188fe40000001209 */
[-C--:B------:R-:W-:Y:S02]  /*0dc0*/  SHF.L.U32 R7, R7, R22.reuse, RZ ;  /* 0x0000001607077219 */ /* 0x080fe400000006ff */
[----:B------:R-:W-:Y:S01]  /*0dd0*/  SHF.R.U32.HI R9, RZ, R22, R9 ;  /* 0x00000016ff097219 */ /* 0x000fe20000011609 */
[----:B------:R-:W-:Y:S01]  /*0de0*/  IMAD.MOV.U32 R8, RZ, RZ, R20 ;  /* 0x000000ffff087224 */ /* 0x000fe200078e0014 */
[----:B------:R-:W-:Y:S01]  /*0df0*/  LOP3.LUT R13, RZ, R7, RZ, 0x33, !PT ;  /* 0x00000007ff0d7212 */ /* 0x000fe200078e33ff */
[----:B------:R-:W3:Y:S01]  /*0e00*/  LDC R25, c[0x0][0x610] ;  /* 0x00018400ff197b82 */ /* 0x000ee20000000800 */
[----:B------:R-:W-:Y:S05]  /*0e10*/  @!P0 BRA `(.L_x_11) ;  /* 0x0000000000288947 */ /* 0x000fea0003800000 */
[----:B------:R-:W4:Y:S02]  /*0e20*/  LDC R7, c[0x0][0x64c] ;  /* 0x00019300ff077b82 */ /* 0x000f240000000800 */
[----:B----4-:R-:W-:-:S05]  /*0e30*/  IADD3 R7, P0, R20, R7, RZ ;  /* 0x0000000714077210 */ /* 0x010fca0007f1e0ff */
        /* <DEDUP_REMOVED lines=8> */
.L_x_11:
[----:B-1----:R-:W-:Y:S01]  /*0ec0*/  SHF.R.U64 R9, R8, R21, R9 ;  /* 0x0000001508097219 */ /* 0x002fe20000001209 */
[----:B0-----:R-:W-:Y:S01]  /*0ed0*/  VIADD R10, R18, 0xffffffff ;  /* 0xffffffff120a7836 */ /* 0x001fe20000000000 */
[----:B------:R-:W-:Y:S01]  /*0ee0*/  SHF.L.U32 R7, R23, R22, RZ ;  /* 0x0000001617077219 */ /* 0x000fe200000006ff */
[----:B------:R-:W-:Y:S01]  /*0ef0*/  IMAD.MOV.U32 R14, RZ, RZ, 0x1 ;  /* 0x00000001ff0e7424 */ /* 0x000fe200078e00ff */
[----:B------:R-:W-:Y:S01]  /*0f00*/  LOP3.LUT R8, R16, R13, RZ, 0xc0, !PT ;  /* 0x0000000d10087212 */ /* 0x000fe200078ec0ff */
[----:B------:R-:W-:Y:S01]  /*0f10*/  IMAD.MOV R11, RZ, RZ, -R9 ;  /* 0x000000ffff0b7224 */ /* 0x000fe200078e0a09 */
[----:B------:R-:W-:Y:S02]  /*0f20*/  SEL R12, R12, R29, !P3 ;  /* 0x0000001d0c0c7207 */ /* 0x000fe40005800000 */
[----:B------:R-:W-:Y:S01]  /*0f30*/  LOP3.LUT R10, R19, R10, RZ, 0xc0, !PT ;  /* 0x0000000a130a7212 */ /* 0x000fe200078ec0ff */
[----:B------:R-:W-:Y:S02]  /*0f40*/  IMAD R9, R7, R9, R8 ;  /* 0x0000000907097224 */ /* 0x000fe400078e0208 */
[----:B--2---:R-:W-:-:S02]  /*0f50*/  IMAD R7, R11, R24, R20 ;  /* 0x000000180b077224 */ /* 0x004fc400078e0214 */
[----:B---3--:R-:W-:Y:S02]  /*0f60*/  IMAD R12, R9, R25, R12 ;  /* 0x00000019090c7224 */ /* 0x008fe400078e020c */
[----:B------:R-:W-:-:S05]  /*0f70*/  IMAD R7, R7, R18, R10 ;  /* 0x0000001207077224 */ /* 0x000fca00078e020a */
[----:B------:R-:W-:Y:S02]  /*0f80*/  SEL R11, R7, R12, !P3 ;  /* 0x0000000c070b7207 */ /* 0x000fe40005800000 */
[----:B------:R-:W-:Y:S01]  /*0f90*/  SEL R10, R12, R7, !P3 ;  /* 0x000000070c0a7207 */ /* 0x000fe20005800000 */
[----:B------:R-:W-:-:S07]  /*0fa0*/  IMAD.MOV.U32 R7, RZ, RZ, R28 ;  /* 0x000000ffff077224 */ /* 0x000fce00078e001c */
.L_x_9:
[----:B------:R-:W-:-:S08]  /*0fb0*/  NOP ;  /* 0x0000000000007918 */ /* 0x000fd00000000000 */
[----:B------:R-:W0:Y:S02]  /*0fc0*/  USETMAXREG.TRY_ALLOC.CTAPOOL UP0, 0xe8 ;  /* 0x000000e8000079c8 */ /* 0x000e240008000600 */
[----:B0-----:R-:W-:-:S13]  /*0fd0*/  PLOP3.LUT P0, PT, PT, PT, UP0, 0x80, 0x0 ;  /* 0x000000000000781c */ /* 0x001fda0003f0f008 */
[----:B------:R-:W-:Y:S05]  /*0fe0*/  @!P0 BRA `(.L_x_9) ;  /* 0xfffffffc00f08947 */ /* 0x000fea000383ffff */
[----:B------:R-:W-:Y:S01]  /*0ff0*/  ULDC.64 UR4, c[0x0][0x598] ;  /* 0x0001660000047ab9 */ /* 0x000fe20000000a00 */
[----:B------:R-:W-:Y:S01]  /*1000*/  ULDC.64 UR16, c[0x0][0x208] ;  /* 0x0000820000107ab9 */ /* 0x000fe20000000a00 */
[----:B------:R-:W-:-:S04]  /*1010*/  ISETP.NE.U32.AND P0, PT, RZ, UR4, PT ;  /* 0x00000004ff007c0c */ /* 0x000fc8000bf05070 */
[----:B------:R-:W-:-:S13]  /*1020*/  ISETP.NE.AND.EX P0, PT, RZ, UR5, PT, P0 ;  /* 0x00000005ff007c0c */ /* 0x000fda000bf05300 */
[----:B------:R-:W-:Y:S05]  /*1030*/  @!P0 BRA `(.L_x_12) ;  /* 0x00000000001c8947 */ /* 0x000fea0003800000 */
[----:B------:R-:W0:Y:S02]  /*1040*/  LDC.64 R8, c[0x0][0x598] ;  /* 0x00016600ff087b82 */ /* 0x000e240000000a00 */
[----:B0-----:R-:W2:Y:S02]  /*1050*/  LDG.E.64 R8, desc[UR16][R8.64] ;  /* 0x0000001008087981 */ /* 0x001ea4000c1e1b00 */
[----:B--2---:R-:W-:-:S04]  /*1060*/  ISETP.NE.U32.AND P0, PT, R8, RZ, PT ;  /* 0x000000ff0800720c */ /* 0x004fc80003f05070 */
[----:B------:R-:W-:-:S13]  /*1070*/  ISETP.NE.AND.EX P0, PT, R9, RZ, PT, P0 ;  /* 0x000000ff0900720c */ /* 0x000fda0003f05300 */
[----:B------:R-:W-:Y:S05]  /*1080*/  @!P0 BRA `(.L_x_12) ;  /* 0x0000000000088947 */ /* 0x000fea0003800000 */
[----:B------:R0:W5:Y:S01]  /*1090*/  LD.E R8, desc[UR16][R8.64] ;  /* 0x0000001008087980 */ /* 0x000162000c101900 */
[----:B------:R-:W-:Y:S05]  /*10a0*/  BRA `(.L_x_13) ;  /* 0x0000000000207947 */ /* 0x000fea0003800000 */
.L_x_12:
[----:B------:R-:W-:Y:S02]  /*10b0*/  ULDC.64 UR4, c[0x0][0x588] ;  /* 0x0001620000047ab9 */ /* 0x000fe40000000a00 */
[----:B------:R-:W-:-:S04]  /*10c0*/  ISETP.NE.U32.AND P0, PT, RZ, UR4, PT ;  /* 0x00000004ff007c0c */ /* 0x000fc8000bf05070 */
[----:B------:R-:W-:-:S13]  /*10d0*/  ISETP.NE.AND.EX P0, PT, RZ, UR5, PT, P0 ;  /* 0x00000005ff007c0c */ /* 0x000fda000bf05300 */
[----:B------:R-:W-:Y:S05]  /*10e0*/  @!P0 BRA `(.L_x_14) ;  /* 0x00000000000c8947 */ /* 0x000fea0003800000 */
[----:B------:R-:W0:Y:S02]  /*10f0*/  LDC.64 R8, c[0x0][0x588] ;  /* 0x00016200ff087b82 */ /* 0x000e240000000a00 */
[----:B0-----:R1:W5:Y:S01]  /*1100*/  LDG.E R8, desc[UR16][R8.64] ;  /* 0x0000001008087981 */ /* 0x001362000c1e1900 */
[----:B------:R-:W-:Y:S05]  /*1110*/  BRA `(.L_x_13) ;  /* 0x0000000000047947 */ /* 0x000fea0003800000 */
.L_x_14:
[----:B------:R-:W2:Y:S02]  /*1120*/  LDC R8, c[0x0][0x580] ;  /* 0x00016000ff087b82 */ /* 0x000ea40000000800 */
.L_x_13:
[----:B------:R-:W-:Y:S02]  /*1130*/  ULDC.64 UR4, c[0x0][0x5a0] ;  /* 0x0001680000047ab9 */ /* 0x000fe40000000a00 */
[----:B------:R-:W-:-:S04]  /*1140*/  ISETP.NE.U32.AND P0, PT, RZ, UR4, PT ;  /* 0x00000004ff007c0c */ /* 0x000fc8000bf05070 */
[----:B------:R-:W-:-:S13]  /*1150*/  ISETP.NE.AND.EX P0, PT, RZ, UR5, PT, P0 ;  /* 0x00000005ff007c0c */ /* 0x000fda000bf05300 */
[----:B------:R-:W-:Y:S05]  /*1160*/  @!P0 BRA `(.L_x_15) ;  /* 0x00000000001c8947 */ /* 0x000fea0003800000 */
[----:B------:R-:W3:Y:S02]  /*1170*/  LDC.64 R12, c[0x0][0x5a0] ;  /* 0x00016800ff0c7b82 */ /* 0x000ee40000000a00 */
[----:B---3--:R-:W3:Y:S02]  /*1180*/  LDG.E.64 R12, desc[UR16][R12.64] ;  /* 0x000000100c0c7981 */ /* 0x008ee4000c1e1b00 */
[----:B---3--:R-:W-:-:S04]  /*1190*/  ISETP.NE.U32.AND P0, PT, R12, RZ, PT ;  /* 0x000000ff0c00720c */ /* 0x008fc80003f05070 */
[----:B------:R-:W-:-:S13]  /*11a0*/  ISETP.NE.AND.EX P0, PT, R13, RZ, PT, P0 ;  /* 0x000000ff0d00720c */ /* 0x000fda0003f05300 */
[----:B------:R-:W-:Y:S05]  /*11b0*/  @!P0 BRA `(.L_x_15) ;  /* 0x0000000000088947 */ /* 0x000fea0003800000 */
[----:B01----:R0:W5:Y:S01]  /*11c0*/  LD.E R9, desc[UR16][R12.64] ;  /* 0x000000100c097980 */ /* 0x003162000c101900 */
[----:B------:R-:W-:Y:S05]  /*11d0*/  BRA `(.L_x_16) ;  /* 0x0000000000207947 */ /* 0x000fea0003800000 */
.L_x_15:
[----:B------:R-:W-:Y:S02]  /*11e0*/  ULDC.64 UR4, c[0x0][0x590] ;  /* 0x0001640000047ab9 */ /* 0x000fe40000000a00 */
[----:B------:R-:W-:-:S04]  /*11f0*/  ISETP.NE.U32.AND P0, PT, RZ, UR4, PT ;  /* 0x00000004ff007c0c */ /* 0x000fc8000bf05070 */
[----:B------:R-:W-:-:S13]  /*1200*/  ISETP.NE.AND.EX P0, PT, RZ, UR5, PT, P0 ;  /* 0x00000005ff007c0c */ /* 0x000fda000bf05300 */
[----:B------:R-:W-:Y:S05]  /*1210*/  @!P0 BRA `(.L_x_17) ;  /* 0x00000000000c8947 */ /* 0x000fea0003800000 */
[----:B------:R-:W0:Y:S02]  /*1220*/  LDC.64 R12, c[0x0][0x590] ;  /* 0x00016400ff0c7b82 */ /* 0x000e240000000a00 */
[----:B01----:R1:W5:Y:S01]  /*1230*/  LDG.E R9, desc[UR16][R12.64] ;  /* 0x000000100c097981 */ /* 0x003362000c1e1900 */
[----:B------:R-:W-:Y:S05]  /*1240*/  BRA `(.L_x_16) ;  /* 0x0000000000047947 */ /* 0x000fea0003800000 */
.L_x_17:
[----:B01----:R-:W3:Y:S02]  /*1250*/  LDC R9, c[0x0][0x584] ;  /* 0x00016100ff097b82 */ /* 0x003ee40000000800 */
.L_x_16:
[----:B------:R-:W-:-:S13]  /*1260*/  LOP3.LUT P0, RZ, R14, 0xff, RZ, 0xc0, !PT ;  /* 0x000000ff0eff7812 */ /* 0x000fda000780c0ff */
[----:B------:R-:W-:Y:S05]  /*1270*/  @!P0 EXIT ;  /* 0x000000000000894d */ /* 0x000fea0003800000 */
[----:B------:R-:W-:Y:S01]  /*1280*/  ULDC UR4, c[0x0][0x28c] ;  /* 0x0000a30000047ab9 */ /* 0x000fe20000000800 */
[----:B------:R-:W-:Y:S01]  /*1290*/  LOP3.LUT R144, R4, 0x1, RZ, 0xfc, !PT ;  /* 0x0000000104907812 */ /* 0x000fe200078efcff */
[----:B------:R-:W-:-:S04]  /*12a0*/  UIADD3 UR4, UR4, 0x3f, URZ ;  /* 0x0000003f04047890 */ /* 0x000fc8000fffe03f */
[----:B------:R-:W-:-:S04]  /*12b0*/  USHF.R.S32.HI UR5, URZ, 0x1f, UR4 ;  /* 0x0000001f3f057899 */ /* 0x000fc80008011404 */
[----:B------:R-:W-:-:S03]  /*12c0*/  ULEA.HI UR5, UR5, UR4, URZ, 0x6 ;  /* 0x0000000405057291 */ /* 0x000fc6000f8f303f */
[----:B------:R-:W-:Y:S01]  /*12d0*/  UMOV UR4, URZ ;  /* 0x0000003f00047c82 */ /* 0x000fe20008000000 */
[----:B------:R-:W-:-:S03]  /*12e0*/  USHF.R.S32.HI UR9, URZ, 0x6, UR5 ;  /* 0x000000063f097899 */ /* 0x000fc60008011405 */
[----:B------:R-:W-:-:S09]  /*12f0*/  UMOV UR5, URZ ;  /* 0x0000003f00057c82 */ /* 0x000fd20008000000 */
.L_x_172:
[----:B01----:R-:W-:Y:S01]  /*1300*/  LOP3.LUT R12, R0, 0x80, RZ, 0xc0, !PT ;  /* 0x00000080000c7812 */ /* 0x003fe200078ec0ff */
[----:B------:R-:W0:Y:S01]  /*1310*/  S2UR UR13, SR_CgaCtaId ;  /* 0x00000000000d79c3 */ /* 0x000e220000008800 */
[----:B------:R-:W-:Y:S01]  /*1320*/  UMOV UR12, 0x400 ;  /* 0x00000400000c7882 */ /* 0x000fe20000000000 */
[----:B------:R-:W-:Y:S01]  /*1330*/  UMOV UR6, URZ ;  /* 0x0000003f00067c82 */ /* 0x000fe20008000000 */
[----:B------:R-:W-:Y:S01]  /*1340*/  SHF.R.U32.HI R12, RZ, 0x7, R12 ;  /* 0x00000007ff0c7819 */ /* 0x000fe2000001160c */
[----:B------:R-:W-:Y:S01]  /*1350*/  UMOV UR7, URZ ;  /* 0x0000003f00077c82 */ /* 0x000fe20008000000 */
[----:B------:R-:W-:Y:S01]  /*1360*/  UMOV UR18, UR5 ;  /* 0x0000000500127c82 */ /* 0x000fe20008000000 */
[----:B------:R-:W-:Y:S02]  /*1370*/  CS2R R20, SRZ ;  /* 0x0000000000147805 */ /* 0x000fe4000001ff00 */
[----:B------:R-:W-:Y:S01]  /*1380*/  CS2R R18, SRZ ;  /* 0x0000000000127805 */ /* 0x000fe2000001ff00 */
[----:B------:R-:W1:Y:S01]  /*1390*/  LDC R13, c[0x0][0x28c] ;  /* 0x0000a300ff0d7b82 */ /* 0x000e620000000800 */
[----:B----4-:R-:W4:Y:S01]  /*13a0*/  SHFL.IDX PT, R12, R12, RZ, 0x1f ;  /* 0x00001fff0c0c7589 */ /* 0x010f2200000e0000 */
[----:B------:R-:W-:-:S02]  /*13b0*/  CS2R R22, SRZ ;  /* 0x0000000000167805 */ /* 0x000fc4000001ff00 */
[----:B------:R-:W-:Y:S02]  /*13c0*/  CS2R R88, SRZ ;  /* 0x0000000000587805 */ /* 0x000fe4000001ff00 */
[----:B------:R-:W-:Y:S02]  /*13d0*/  CS2R R90, SRZ ;  /* 0x00000000005a7805 */ /* 0x000fe4000001ff00 */
[----:B------:R-:W-:Y:S02]  /*13e0*/  CS2R R92, SRZ ;  /* 0x00000000005c7805 */ /* 0x000fe4000001ff00 */
[----:B------:R-:W-:Y:S02]  /*13f0*/  CS2R R94, SRZ ;  /* 0x00000000005e7805 */ /* 0x000fe4000001ff00 */
[----:B------:R-:W-:Y:S02]  /*1400*/  CS2R R98, SRZ ;  /* 0x0000000000627805 */ /* 0x000fe4000001ff00 */
        /* <DEDUP_REMOVED lines=16> */
[----:B-1----:R-:W-:Y:S02]  /*1510*/  ISETP.GE.AND P0, PT, R13, 0x1, PT ;  /* 0x000000010d00780c */ /* 0x002fe40003f06270 */
[----:B------:R-:W-:Y:S02]  /*1520*/  CS2R R130, SRZ ;  /* 0x0000000000827805 */ /* 0x000fe4000001ff00 */
[----:B----4-:R-:W-:-:S02]  /*1530*/  R2UR UR8, R12 ;  /* 0x000000000c0872ca */ /* 0x010fc400000e0000 */
[----:B------:R-:W-:Y:S02]  /*1540*/  CS2R R132, SRZ ;  /* 0x0000000000847805 */ /* 0x000fe4000001ff00 */
[----:B------:R-:W-:Y:S02]  /*1550*/  CS2R R134, SRZ ;  /* 0x0000000000867805 */ /* 0x000fe4000001ff00 */
[----:B------:R-:W-:Y:S02]  /*1560*/  CS2R R136, SRZ ;  /* 0x0000000000887805 */ /* 0x000fe4000001ff00 */
[----:B------:R-:W-:Y:S02]  /*1570*/  CS2R R138, SRZ ;  /* 0x00000000008a7805 */ /* 0x000fe4000001ff00 */
[----:B------:R-:W-:Y:S02]  /*1580*/  CS2R R140, SRZ ;  /* 0x00000000008c7805 */ /* 0x000fe4000001ff00 */
[----:B------:R-:W-:Y:S01]  /*1590*/  CS2R R142, SRZ ;  /* 0x00000000008e7805 */ /* 0x000fe2000001ff00 */
[----:B------:R-:W-:Y:S01]  /*15a0*/  IMAD.MOV.U32 R145, RZ, RZ, RZ ;  /* 0x000000ffff917224 */ /* 0x000fe200078e00ff */
[----:B------:R-:W-:Y:S01]  /*15b0*/  CS2R R56, SRZ ;  /* 0x0000000000387805 */ /* 0x000fe2000001ff00 */
[----:B------:R-:W-:Y:S01]  /*15c0*/  IMAD.MOV.U32 R147, RZ, RZ, RZ ;  /* 0x000000ffff937224 */ /* 0x000fe200078e00ff */
[----:B------:R-:W-:Y:S01]  /*15d0*/  CS2R R58, SRZ ;  /* 0x00000000003a7805 */ /* 0x000fe2000001ff00 */
[----:B------:R-:W-:Y:S01]  /*15e0*/  IMAD.U32 R16, RZ, RZ, UR4 ;  /* 0x00000004ff107e24 */ /* 0x000fe2000f8e00ff */
[----:B------:R-:W-:Y:S01]  /*15f0*/  CS2R R60, SRZ ;  /* 0x00000000003c7805 */ /* 0x000fe2000001ff00 */
[----:B------:R-:W-:Y:S01]  /*1600*/  ULEA.HI UR10, UR8, UR8, URZ, 0x1 ;  /* 0x00000008080a7291 */ /* 0x000fe2000f8f083f */
[----:B------:R-:W-:-:S02]  /*1610*/  CS2R R62, SRZ ;  /* 0x00000000003e7805 */ /* 0x000fc4000001ff00 */
[----:B------:R-:W-:Y:S02]  /*1620*/  CS2R R64, SRZ ;  /* 0x0000000000407805 */ /* 0x000fe4000001ff00 */
[----:B------:R-:W-:Y:S01]  /*1630*/  CS2R R66, SRZ ;  /* 0x0000000000427805 */ /* 0x000fe2000001ff00 */
[----:B------:R-:W-:Y:S01]  /*1640*/  ULOP3.LUT UR11, UR10, 0xffffe, URZ, 0xc0, !UPT ;  /* 0x000ffffe0a0b7892 */ /* 0x000fe2000f8ec03f */
[----:B------:R-:W-:Y:S01]  /*1650*/  CS2R R68, SRZ ;  /* 0x0000000000447805 */ /* 0x000fe2000001ff00 */
[----:B0-----:R-:W-:Y:S01]  /*1660*/  ULEA UR10, UR13, UR12, 0x18 ;  /* 0x0000000c0d0a7291 */ /* 0x001fe2000f8ec03f */
[----:B------:R-:W-:Y:S01]  /*1670*/  CS2R R70, SRZ ;  /* 0x0000000000467805 */ /* 0x000fe2000001ff00 */
[----:B------:R-:W-:Y:S01]  /*1680*/  UIADD3 UR11, UR8, -UR11, URZ ;  /* 0x8000000b080b7290 */ /* 0x000fe2000fffe03f */
[----:B------:R-:W-:Y:S02]  /*1690*/  CS2R R72, SRZ ;  /* 0x0000000000487805 */ /* 0x000fe4000001ff00 */
[----:B------:R-:W-:Y:S01]  /*16a0*/  CS2R R74, SRZ ;  /* 0x00000000004a7805 */ /* 0x000fe2000001ff00 */
[----:B------:R-:W-:Y:S01]  /*16b0*/  UMOV UR8, URZ ;  /* 0x0000003f00087c82 */ /* 0x000fe20008000000 */
[----:B------:R-:W-:Y:S01]  /*16c0*/  ULEA UR11, UR11, UR10, 0xc ;  /* 0x0000000a0b0b7291 */ /* 0x000fe2000f8e603f */
[----:B------:R-:W-:-:S02]  /*16d0*/  CS2R R76, SRZ ;  /* 0x00000000004c7805 */ /* 0x000fc4000001ff00 */
[----:B------:R-:W-:Y:S02]  /*16e0*/  CS2R R78, SRZ ;  /* 0x00000000004e7805 */ /* 0x000fe4000001ff00 */
[----:B------:R-:W-:Y:S01]  /*16f0*/  CS2R R80, SRZ ;  /* 0x0000000000507805 */ /* 0x000fe2000001ff00 */
[----:B------:R-:W-:Y:S01]  /*1700*/  UIADD3 UR11, UR11, 0x180, URZ ;  /* 0x000001800b0b7890 */ /* 0x000fe2000fffe03f */
[----:B------:R-:W-:Y:S02]  /*1710*/  CS2R R82, SRZ ;  /* 0x0000000000527805 */ /* 0x000fe4000001ff00 */
[----:B------:R-:W-:Y:S02]  /*1720*/  CS2R R84, SRZ ;  /* 0x0000000000547805 */ /* 0x000fe4000001ff00 */
[----:B------:R-:W-:Y:S01]  /*1730*/  CS2R R86, SRZ ;  /* 0x0000000000567805 */ /* 0x000fe2000001ff00 */
[----:B------:R-:W-:Y:S01]  /*1740*/  USHF.R.U32.HI UR11, URZ, 0x4, UR11 ;  /* 0x000000043f0b7899 */ /* 0x000fe2000801160b */
[----:B------:R-:W-:-:S02]  /*1750*/  CS2R R24, SRZ ;  /* 0x0000000000187805 */ /* 0x000fc4000001ff00 */
[----:B------:R-:W-:Y:S02]  /*1760*/  CS2R R26, SRZ ;  /* 0x00000000001a7805 */ /* 0x000fe4000001ff00 */
[----:B------:R-:W-:Y:S01]  /*1770*/  CS2R R28, SRZ ;  /* 0x00000000001c7805 */ /* 0x000fe2000001ff00 */
[----:B------:R-:W-:Y:S01]  /*1780*/  ULOP3.LUT UR11, UR11, 0x3fff, URZ, 0xc0, !UPT ;  /* 0x00003fff0b0b7892 */ /* 0x000fe2000f8ec03f */
        /* <DEDUP_REMOVED lines=12> */
[----:B------:R-:W-:Y:S01]  /*1850*/  CS2R R54, SRZ ;  /* 0x0000000000367805 */ /* 0x000fe2000001ff00 */
[----:B--23--:R-:W-:Y:S06]  /*1860*/  @!P0 BRA `(.L_x_18) ;  /* 0x0000000800588947 */ /* 0x00cfec0003800000 */
[----:B------:R-:W-:-:S13]  /*1870*/  ISETP.NE.AND P1, PT, R144, 0x3, PT ;  /* 0x000000039000780c */ /* 0x000fda0003f25270 */
[----:B------:R-:W-:Y:S05]  /*1880*/  @!P1 BRA `(.L_x_19) ;  /* 0x0000000000049947 */ /* 0x000fea0003800000 */
[----:B------:R-:W-:Y:S01]  /*1890*/  BPT.TRAP 0x1 ;  /* 0x000000040000795c */ /* 0x000fe20000300000 */
.L_x_19:
[----:B------:R-:W-:Y:S01]  /*18a0*/  ULEA UR6, UR5, UR10, 0x3 ;  /* 0x0000000a05067291 */ /* 0x000fe2000f8e183f */
[----:B------:R-:W-:-:S05]  /*18b0*/  IMAD.U32 R12, RZ, RZ, UR4 ;  /* 0x00000004ff0c7e24 */ /* 0x000fca000f8e00ff */
[----:B------:R-:W-:-:S04]  /*18c0*/  SHF.L.U32 R12, R12, 0x1f, RZ ;  /* 0x0000001f0c0c7819 */ /* 0x000fc800000006ff */
[----:B------:R0:W1:Y:S01]  /*18d0*/  SYNCS.PHASECHK.TRANS64.TRYWAIT P0, [UR6], R12 ;  /* 0x0000000cff0075a7 */ /* 0x0000620008000146 */
[----:B------:R-:W-:Y:S05]  /*18e0*/  @!P1 BRA `(.L_x_20) ;  /* 0x0000000000049947 */ /* 0x000fea0003800000 */
[----:B------:R-:W-:Y:S01]  /*18f0*/  BPT.TRAP 0x1 ;  /* 0x000000040000795c */ /* 0x000fe20000300000 */
.L_x_20:
[----:B-1----:R-:W-:Y:S05]  /*1900*/  @P0 BRA `(.L_x_21) ;  /* 0x0000000000080947 */ /* 0x002fea0003800000 */
[----:B------:R-:W1:Y:S02]  /*1910*/  SYNCS.PHASECHK.TRANS64.TRYWAIT P0, [UR6], R12 ;  /* 0x0000000cff0075a7 */ /* 0x000e640008000146 */
[----:B-1----:R-:W-:Y:S05]  /*1920*/  @!P0 BRA `(.L_x_22) ;  /* 0x0000008000a08947 */ /* 0x002fea0003800000 */
.L_x_21:
[----:B------:R-:W-:Y:S01]  /*1930*/  UIADD3 UR6, UR10, 0x2c180, URZ ;  /* 0x0002c1800a067890 */ /* 0x000fe2000fffe03f */
[----:B------:R-:W-:Y:S01]  /*1940*/  WARPGROUP.ARRIVE ;  /* 0x00000000000079c5 */ /* 0x000fe20000000000 */
[----:B------:R-:W-:Y:S01]  /*1950*/  ULOP3.LUT UR8, UR11, 0x10000, URZ, 0xfc, !UPT ;  /* 0x000100000b087892 */ /* 0x000fe2000f8efc3f */
[----:B------:R-:W-:Y:S01]  /*1960*/  CS2R R20, SRZ ;  /* 0x0000000000147805 */ /* 0x000fe2000001ff00 */
[----:B------:R-:W-:Y:S01]  /*1970*/  USHF.R.U32.HI UR6, URZ, 0x4, UR6 ;  /* 0x000000043f067899 */ /* 0x000fe20008011606 */
[----:B------:R-:W-:Y:S01]  /*1980*/  CS2R R18, SRZ ;  /* 0x0000000000127805 */ /* 0x000fe2000001ff00 */
[----:B------:R-:W-:Y:S01]  /*1990*/  ULEA UR8, UR5, UR8, 0xa ;  /* 0x0000000805087291 */ /* 0x000fe2000f8e503f */
[----:B------:R-:W-:Y:S01]  /*19a0*/  CS2R R22, SRZ ;  /* 0x0000000000167805 */ /* 0x000fe2000001ff00 */
[----:B------:R-:W-:Y:S01]  /*19b0*/  ULOP3.LUT UR6, UR6, 0x3fff, URZ, 0xc0, !UPT ;  /* 0x00003fff06067892 */ /* 0x000fe2000f8ec03f */
[----:B------:R-:W-:Y:S01]  /*19c0*/  CS2R R88, SRZ ;  /* 0x0000000000587805 */ /* 0x000fe2000001ff00 */
[----:B------:R-:W-:Y:S01]  /*19d0*/  UMOV UR13, 0x80000020 ;  /* 0x80000020000d7882 */ /* 0x000fe20000000000 */
[----:B------:R-:W-:Y:S01]  /*19e0*/  UMOV UR15, 0x80000020 ;  /* 0x80000020000f7882 */ /* 0x000fe20000000000 */
[----:B------:R-:W-:Y:S01]  /*19f0*/  ULOP3.LUT UR6, UR6, 0x10000, URZ, 0xfc, !UPT ;  /* 0x0001000006067892 */ /* 0x000fe2000f8efc3f */
[----:B------:R-:W-:Y:S01]  /*1a00*/  CS2R R90, SRZ ;  /* 0x00000000005a7805 */ /* 0x000fe2000001ff00 */
[----:B------:R-:W-:Y:S01]  /*1a10*/  UMOV UR12, UR8 ;  /* 0x00000008000c7c82 */ /* 0x000fe20008000000 */
[----:B------:R-:W-:Y:S01]  /*1a20*/  CS2R R92, SRZ ;  /* 0x00000000005c7805 */ /* 0x000fe2000001ff00 */
[----:B------:R-:W-:Y:S01]  /*1a30*/  ULEA UR7, UR5, UR6, 0x8 ;  /* 0x0000000605077291 */ /* 0x000fe2000f8e403f */
[----:B------:R-:W-:Y:S01]  /*1a40*/  CS2R R94, SRZ ;  /* 0x00000000005e7805 */ /* 0x000fe2000001ff00 */
[----:B------:R-:W-:Y:S01]  /*1a50*/  UIADD3 UR6, UR8, 0x200, URZ ;  /* 0x0000020008067890 */ /* 0x000fe2000fffe03f */
[----:B------:R-:W-:-:S02]  /*1a60*/  CS2R R98, SRZ ;  /* 0x0000000000627805 */ /* 0x000fc4000001ff00 */
[----:B------:R-:W-:Y:S02]  /*1a70*/  CS2R R96, SRZ ;  /* 0x0000000000607805 */ /* 0x000fe4000001ff00 */
[----:B------:R-:W-:Y:S02]  /*1a80*/  CS2R R100, SRZ ;  /* 0x0000000000647805 */ /* 0x000fe4000001ff00 */
[----:B------:R-:W-:Y:S01]  /*1a90*/  CS2R R102, SRZ ;  /* 0x0000000000667805 */ /* 0x000fe2000001ff00 */
[----:B------:R-:W-:Y:S01]  /*1aa0*/  UMOV UR14, UR7 ;  /* 0x00000007000e7c82 */ /* 0x000fe20008000000 */
[----:B------:R-:W-:Y:S01]  /*1ab0*/  CS2R R104, SRZ ;  /* 0x0000000000687805 */ /* 0x000fe2000001ff00 */
[----:B------:R-:W-:Y:S01]  /*1ac0*/  QGMMA.64x64x32.F32.E4M3.E4M3 R56, gdesc[UR12], RZ, !UPT ;  /* 0x00e000000c3879f3 */ /* 0x000fe2000c7008ff */
[----:B------:R-:W-:Y:S01]  /*1ad0*/  UMOV UR12, UR6 ;  /* 0x00000006000c7c82 */ /* 0x000fe20008000000 */
[----:B------:R-:W-:Y:S01]  /*1ae0*/  UMOV UR13, 0x80000020 ;  /* 0x80000020000d7882 */ /* 0x000fe20000000000 */
[----:B------:R-:W-:Y:S01]  /*1af0*/  UMOV UR6, 0x2 ;  /* 0x0000000200067882 */ /* 0x000fe20000000000 */
[----:B------:R-:W-:Y:S01]  /*1b00*/  QGMMA.64x64x32.F32.E4M3.E4M3 R24, gdesc[UR12], RZ, !UPT ;  /* 0x00e000000c1879f3 */ /* 0x000fe2000c7008ff */
[----:B------:R-:W-:Y:S01]  /*1b10*/  UIADD3 UR14, UR7, 0x2, URZ ;  /* 0x00000002070e7890 */ /* 0x000fe2000fffe03f */
[----:B------:R-:W-:Y:S01]  /*1b20*/  CS2R R106, SRZ ;  /* 0x00000000006a7805 */ /* 0x000fe2000001ff00 */
[----:B------:R-:W-:Y:S01]  /*1b30*/  UIADD3 UR12, UR8, 0x2, URZ ;  /* 0x00000002080c7890 */ /* 0x000fe2000fffe03f */
[----:B------:R-:W-:Y:S01]  /*1b40*/  CS2R R110, SRZ ;  /* 0x00000000006e7805 */ /* 0x000fe2000001ff00 */
[----:B------:R-:W-:Y:S01]  /*1b50*/  ULDC UR7, c[0x0][0x50c] ;  /* 0x0001430000077ab9 */ /* 0x000fe20000000800 */
[----:B------:R-:W-:Y:S01]  /*1b60*/  UIADD3 UR8, UR8, 0x202, URZ ;  /* 0x0000020208087890 */ /* 0x000fe2000fffe03f */
[----:B------:R-:W-:Y:S01]  /*1b70*/  CS2R R108, SRZ ;  /* 0x00000000006c7805 */ /* 0x000fe2000001ff00 */
[----:B------:R-:W-:Y:S01]  /*1b80*/  UISETP.NE.AND UP0, UPT, UR7, 0x2, UPT ;  /* 0x000000020700788c */ /* 0x000fe2000bf05270 */
[----:B------:R-:W-:Y:S01]  /*1b90*/  CS2R R112, SRZ ;  /* 0x0000000000707805 */ /* 0x000fe2000001ff00 */
[----:B------:R-:W-:Y:S01]  /*1ba0*/  UMOV UR13, 0x80000020 ;  /* 0x80000020000d7882 */ /* 0x000fe20000000000 */
[----:B------:R-:W-:Y:S01]  /*1bb0*/  UMOV UR15, 0x80000020 ;  /* 0x80000020000f7882 */ /* 0x000fe20000000000 */
[----:B------:R-:W-:Y:S01]  /*1bc0*/  USEL UR7, URZ, 0x1, UP0 ;  /* 0x000000013f077887 */ /* 0x000fe20008000000 */
[----:B------:R-:W-:-:S02]  /*1bd0*/  CS2R R114, SRZ ;  /* 0x0000000000727805 */ /* 0x000fc4000001ff00 */
[----:B------:R-:W-:Y:S02]  /*1be0*/  CS2R R116, SRZ ;  /* 0x0000000000747805 */ /* 0x000fe4000001ff00 */
[----:B------:R-:W-:Y:S02]  /*1bf0*/  CS2R R118, SRZ ;  /* 0x0000000000767805 */ /* 0x000fe4000001ff00 */
[----:B------:R-:W-:Y:S02]  /*1c00*/  CS2R R120, SRZ ;  /* 0x0000000000787805 */ /* 0x000fe4000001ff00 */
[----:B------:R-:W-:Y:S02]  /*1c10*/  CS2R R122, SRZ ;  /* 0x00000000007a7805 */ /* 0x000fe4000001ff00 */
[----:B------:R-:W-:Y:S02]  /*1c20*/  ISETP.NE.AND P0, PT, RZ, UR7, PT ;  /* 0x00000007ff007c0c */ /* 0x000fe4000bf05270 */
        /* <DEDUP_REMOVED lines=10> */
[----:B------:R-:W-:Y:S02]  /*1cd0*/  IMAD.MOV.U32 R145, RZ, RZ, RZ ;  /* 0x000000ffff917224 */ /* 0x000fe400078e00ff */
[----:B------:R-:W-:Y:S01]  /*1ce0*/  IMAD.MOV.U32 R147, RZ, RZ, RZ ;  /* 0x000000ffff937224 */ /* 0x000fe200078e00ff */
[----:B------:R-:W-:Y:S01]  /*1cf0*/  QGMMA.64x64x32.F32.E4M3.E4M3 R56, gdesc[UR12], R56 ;  /* 0x00e000000c3879f3 */ /* 0x000fe20008700838 */
[----:B------:R-:W-:Y:S01]  /*1d00*/  UMOV UR12, UR8 ;  /* 0x00000008000c7c82 */ /* 0x000fe20008000000 */
[----:B------:R-:W-:-:S02]  /*1d10*/  UMOV UR13, 0x80000020 ;  /* 0x80000020000d7882 */ /* 0x000fc40000000000 */
[----:B------:R-:W-:Y:S01]  /*1d20*/  QGMMA.64x64x32.F32.E4M3.E4M3 R24, gdesc[UR12], R24, gsb0 ;  /* 0x00e000000c1879f3 */ /* 0x000fe20008000818 */
[----:B------:R-:W-:Y:S05]  /*1d30*/  @!P0 BRA `(.L_x_23) ;  /* 0x0000000400088947 */ /* 0x000fea0003800000 */
[----:B------:R-:W-:Y:S02]  /*1d40*/  WARPGROUP.DEPBAR.LE gsb0, 0x0 ;  /* 0x00008000000079c5 */ /* 0x000fe40000010000 */
[----:B------:R-:W-:-:S01]  /*1d50*/  FADD R147, RZ, R56 ;  /* 0x00000038ff937221 */ /* 0x000fc20000000000 */
[----:B------:R-:W-:Y:S01]  /*1d60*/  FADD R142, RZ, R57 ;  /* 0x00000039ff8e7221 */ /* 0x000fe20000000000 */
        /* <DEDUP_REMOVED lines=62> */
[----:B------:R-:W-:-:S06]  /*2150*/  UMOV UR6, URZ ;  /* 0x0000003f00067c82 */ /* 0x000fcc0008000000 */
.L_x_23:
[----:B------:R-:W-:-:S04]  /*2160*/  UIADD3 UR18, UR5, 0x1, URZ ;  /* 0x0000000105127890 */ /* 0x000fc8000fffe03f */
[----:B------:R-:W-:-:S04]  /*2170*/  UISETP.NE.AND UP0, UPT, UR18, 0xb, UPT ;  /* 0x0000000b1200788c */ /* 0x000fc8000bf05270 */
[----:B------:R-:W-:Y:S02]  /*2180*/  USEL UR8, URZ, 0x1, UP0 ;  /* 0x000000013f087887 */ /* 0x000fe40008000000 */
[----:B------:R-:W-:Y:S02]  /*2190*/  USEL UR18, UR18, URZ, UP0 ;  /* 0x0000003f12127287 */ /* 0x000fe40008000000 */
[----:B------:R-:W-:-:S06]  /*21a0*/  ULOP3.LUT UR8, UR4, UR8, URZ, 0x3c, !UPT ;  /* 0x0000000804087292 */ /* 0x000fcc000f8e3c3f */
[----:B------:R-:W-:Y:S01]  /*21b0*/  IMAD.U32 R16, RZ, RZ, UR8 ;  /* 0x00000008ff107e24 */ /* 0x000fe2000f8e00ff */
[----:B------:R-:W-:-:S06]  /*21c0*/  UMOV UR8, 0x1 ;  /* 0x0000000100087882 */ /* 0x000fcc0000000000 */
.L_x_18:
[----:B------:R-:W-:-:S04]  /*21d0*/  UISETP.LT.AND UP0, UPT, UR9, 0x1, UPT ;  /* 0x000000010900788c */ /* 0x000fc8000bf01270 */
[----:B------:R-:W-:-:S04]  /*21e0*/  USEL UR12, UR9, 0x1, UP0 ;  /* 0x00000001090c7887 */ /* 0x000fc80008000000 */
[----:B------:R-:W-:-:S04]  /*21f0*/  UIADD3 UR12, UR9, -UR12, URZ ;  /* 0x8000000c090c7290 */ /* 0x000fc8000fffe03f */
[----:B------:R-:W-:-:S06]  /*2200*/  UISETP.GE.AND UP0, UPT, UR12, 0x1, UPT ;  /* 0x000000010c00788c */ /* 0x000fcc000bf06270 */
[----:B------:R-:W-:-:S13]  /*2210*/  PLOP3.LUT P0, PT, PT, PT, UP0, 0x80, 0x0 ;  /* 0x000000000000781c */ /* 0x000fda0003f0f008 */
[----:B------:R-:W-:Y:S05]  /*2220*/  @!P0 BRA `(.L_x_24) ;  /* 0x0000000800308947 */ /* 0x000fea0003800000 */
[----:B01----:R-:W-:Y:S01]  /*2230*/  IMAD.U32 R12, RZ, RZ, UR12 ;  /* 0x0000000cff0c7e24 */ /* 0x003fe2000f8e00ff */
[----:B------:R-:W-:Y:S01]  /*2240*/  ULDC UR20, c[0x0][0x50c] ;  /* 0x0001430000147ab9 */ /* 0x000fe20000000800 */
[----:B------:R-:W-:-:S07]  /*2250*/  IMAD.U32 R13, RZ, RZ, UR5 ;  /* 0x00000005ff0d7e24 */ /* 0x000fce000f8e00ff */
.L_x_32:
[----:B------:R-:W-:-:S13]  /*2260*/  ISETP.NE.AND P1, PT, R144, 0x3, PT ;  /* 0x000000039000780c */ /* 0x000fda0003f25270 */
[----:B------:R-:W-:Y:S05]  /*2270*/  @!P1 BRA `(.L_x_25) ;  /* 0x0000000000049947 */ /* 0x000fea0003800000 */
[----:B------:R-:W-:Y:S01]  /*2280*/  BPT.TRAP 0x1 ;  /* 0x000000040000795c */ /* 0x000fe20000300000 */
.L_x_25:
[----:B------:R-:W0:Y:S01]  /*2290*/  S2UR UR12, SR_CgaCtaId ;  /* 0x00000000000c79c3 */ /* 0x000e220000008800 */
[----:B------:R-:W-:Y:S01]  /*22a0*/  UMOV UR10, 0x400 ;  /* 0x00000400000a7882 */ /* 0x000fe20000000000 */
[----:B------:R-:W-:Y:S01]  /*22b0*/  SHF.L.U32 R14, R16, 0x1f, RZ ;  /* 0x0000001f100e7819 */ /* 0x000fe200000006ff */
[----:B0-----:R-:W-:-:S04]  /*22c0*/  ULEA UR10, UR12, UR10, 0x18 ;  /* 0x0000000a0c0a7291 */ /* 0x001fc8000f8ec03f */
[----:B------:R-:W-:-:S09]  /*22d0*/  ULEA UR12, UR18, UR10, 0x3 ;  /* 0x0000000a120c7291 */ /* 0x000fd2000f8e183f */
[----:B------:R0:W1:Y:S01]  /*22e0*/  SYNCS.PHASECHK.TRANS64.TRYWAIT P0, [UR12], R14 ;  /* 0x0000000eff0075a7 */ /* 0x000062000800014c */
[----:B------:R-:W-:Y:S05]  /*22f0*/  @!P1 BRA `(.L_x_26) ;  /* 0x0000000000049947 */ /* 0x000fea0003800000 */
[----:B------:R-:W-:Y:S01]  /*2300*/  BPT.TRAP 0x1 ;  /* 0x000000040000795c */ /* 0x000fe20000300000 */
.L_x_26:
[----:B-1----:R-:W-:Y:S05]  /*2310*/  @P0 BRA `(.L_x_27) ;  /* 0x0000000000080947 */ /* 0x002fea0003800000 */
[----:B------:R-:W1:Y:S02]  /*2320*/  SYNCS.PHASECHK.TRANS64.TRYWAIT P0, [UR12], R14 ;  /* 0x0000000eff0075a7 */ /* 0x000e64000800014c */
[----:B-1----:R-:W-:Y:S05]  /*2330*/  @!P0 BRA `(.L_x_28) ;  /* 0x0000007800348947 */ /* 0x002fea0003800000 */
.L_x_27:
[----:B------:R-:W-:Y:S01]  /*2340*/  UIADD3 UR12, UR10, 0x2c180, URZ ;  /* 0x0002c1800a0c7890 */ /* 0x000fe2000fffe03f */
[----:B------:R-:W-:Y:S01]  /*2350*/  WARPGROUP.ARRIVE ;  /* 0x00000000000079c5 */ /* 0x000fe20000000000 */
[----:B------:R-:W-:Y:S02]  /*2360*/  UISETP.NE.AND UP0, UPT, UR7, URZ, UPT ;  /* 0x0000003f0700728c */ /* 0x000fe4000bf05270 */
[----:B------:R-:W-:Y:S02]  /*2370*/  USHF.R.U32.HI UR12, URZ, 0x4, UR12 ;  /* 0x000000043f0c7899 */ /* 0x000fe4000801160c */
[----:B------:R-:W-:Y:S02]  /*2380*/  USEL UR8, UR8, URZ, !UP0 ;  /* 0x0000003f08087287 */ /* 0x000fe4000c000000 */
[----:B------:R-:W-:Y:S02]  /*2390*/  ULOP3.LUT UR12, UR12, 0x3fff, URZ, 0xc0, !UPT ;  /* 0x00003fff0c0c7892 */ /* 0x000fe4000f8ec03f */
[----:B------:R-:W-:-:S02]  /*23a0*/  ULOP3.LUT UR7, UR11, 0x10000, URZ, 0xfc, !UPT ;  /* 0x000100000b077892 */ /* 0x000fc4000f8efc3f */
[----:B------:R-:W-:Y:S02]  /*23b0*/  ULOP3.LUT UR12, UR12, 0x10000, URZ, 0xfc, !UPT ;  /* 0x000100000c0c7892 */ /* 0x000fe4000f8efc3f */
[----:B------:R-:W-:Y:S02]  /*23c0*/  UISETP.NE.U32.AND UP0, UPT, UR8, URZ, UPT ;  /* 0x0000003f0800728c */ /* 0x000fe4000bf05070 */
[----:B------:R-:W-:Y:S02]  /*23d0*/  ULEA UR8, UR18, UR7, 0xa ;  /* 0x0000000712087291 */ /* 0x000fe4000f8e503f */
[----:B------:R-:W-:Y:S02]  /*23e0*/  ULEA UR7, UR18, UR12, 0x8 ;  /* 0x0000000c12077291 */ /* 0x000fe4000f8e403f */
[----:B------:R-:W-:Y:S01]  /*23f0*/  UIADD3 UR19, UR8, 0x200, URZ ;  /* 0x0000020008137890 */ /* 0x000fe2000fffe03f */
[----:B------:R-:W-:Y:S02]  /*2400*/  UMOV UR13, 0x80000020 ;  /* 0x80000020000d7882 */ /* 0x000fe40000000000 */
[----:B------:R-:W-:Y:S01]  /*2410*/  UMOV UR12, UR8 ;  /* 0x00000008000c7c82 */ /* 0x000fe20008000000 */
[----:B------:R-:W-:Y:S01]  /*2420*/  UMOV UR15, 0x80000020 ;  /* 0x80000020000f7882 */ /* 0x000fe20000000000 */
[----:B------:R-:W-:Y:S01]  /*2430*/  UMOV UR14, UR7 ;  /* 0x00000007000e7c82 */ /* 0x000fe20008000000 */
[----:B------:R-:W-:Y:S01]  /*2440*/  UIADD3 UR6, UR6, 0x2, URZ ;  /* 0x0000000206067890 */ /* 0x000fe2000fffe03f */
[----:B------:R-:W-:Y:S01]  /*2450*/  QGMMA.64x64x32.F32.E4M3.E4M3 R56, gdesc[UR12], R56, UP0 ;  /* 0x00e000000c3879f3 */ /* 0x000fe2000bf00838 */
[----:B------:R-:W-:Y:S01]  /*2460*/  UMOV UR12, UR19 ;  /* 0x00000013000c7c82 */ /* 0x000fe20008000000 */
[----:B------:R-:W-:-:S02]  /*2470*/  UMOV UR13, 0x80000020 ;  /* 0x80000020000d7882 */ /* 0x000fc40000000000 */
[----:B------:R-:W-:Y:S01]  /*2480*/  QGMMA.64x64x32.F32.E4M3.E4M3 R24, gdesc[UR12], R24, UP0 ;  /* 0x00e000000c1879f3 */ /* 0x000fe2000bf00818 */
[----:B------:R-:W-:Y:S02]  /*2490*/  UIADD3 UR12, UR8, 0x2, URZ ;  /* 0x00000002080c7890 */ /* 0x000fe4000fffe03f */
[----:B------:R-:W-:Y:S02]  /*24a0*/  UIADD3 UR14, UR7, 0x2, URZ ;  /* 0x00000002070e7890 */ /* 0x000fe4000fffe03f */
[----:B------:R-:W-:Y:S01]  /*24b0*/  UIADD3 UR8, UR8, 0x202, URZ ;  /* 0x0000020208087890 */ /* 0x000fe2000fffe03f */
[----:B------:R-:W-:Y:S01]  /*24c0*/  UMOV UR13, 0x80000020 ;  /* 0x80000020000d7882 */ /* 0x000fe20000000000 */
[----:B------:R-:W-:Y:S01]  /*24d0*/  UMOV UR15, 0x80000020 ;  /* 0x80000020000f7882 */ /* 0x000fe20000000000 */
[----:B------:R-:W-:-:S04]  /*24e0*/  UISETP.NE.AND UP0, UPT, UR6, UR20, UPT ;  /* 0x000000140600728c */ /* 0x000fc8000bf05270 */
[----:B------:R-:W-:-:S06]  /*24f0*/  USEL UR7, URZ, 0x1, UP0 ;  /* 0x000000013f077887 */ /* 0x000fcc0008000000 */
[----:B------:R-:W-:Y:S01]  /*2500*/  ISETP.NE.AND P0, PT, RZ, UR7, PT ;  /* 0x00000007ff007c0c */ /* 0x000fe2000bf05270 */
[----:B------:R-:W-:Y:S01]  /*2510*/  QGMMA.64x64x32.F32.E4M3.E4M3 R56, gdesc[UR12], R56 ;  /* 0x00e000000c3879f3 */ /* 0x000fe20008700838 */
[----:B------:R-:W-:Y:S01]  /*2520*/  UMOV UR12, UR8 ;  /* 0x00000008000c7c82 */ /* 0x000fe20008000000 */
[----:B------:R-:W-:Y:S02]  /*2530*/  UMOV UR13, 0x80000020 ;  /* 0x80000020000d7882 */ /* 0x000fe40000000000 */
[----:B------:R-:W-:Y:S03]  /*2540*/  QGMMA.64x64x32.F32.E4M3.E4M3 R24, gdesc[UR12], R24, gsb0 ;  /* 0x00e000000c1879f3 */ /* 0x000fe60008000818 */
[----:B------:R-:W-:-:S05]  /*2550*/  WARPGROUP.DEPBAR.LE gsb0, 0x1 ;  /* 0x00008000000079c5 */ /* 0x000fca0000010100 */
[----:B------:R-:W-:Y:S05]  /*2560*/  @!P0 BRA `(.L_x_29) ;  /* 0x0000000400088947 */ /* 0x000fea0003800000 */
[----:B------:R-:W-:Y:S02]  /*2570*/  WARPGROUP.DEPBAR.LE gsb0, 0x0 ;  /* 0x00008000000079c5 */ /* 0x000fe40000010000 */
[----:B------:R-:W-:-:S01]  /*2580*/  FADD R147, R56, R147 ;  /* 0x0000009338937221 */ /* 0x000fc20000000000 */
[----:B------:R-:W-:Y:S01]  /*2590*/  FADD R142, R57, R142 ;  /* 0x0000008e398e7221 */ /* 0x000fe20000000000 */
        /* <DEDUP_REMOVED lines=62> */
[----:B------:R-:W-:-:S06]  /*2980*/  UMOV UR6, URZ ;  /* 0x0000003f00067c82 */ /* 0x000fcc0008000000 */
.L_x_29:
[----:B------:R-:W-:Y:S05]  /*2990*/  @!P1 BRA `(.L_x_30) ;  /* 0x0000000000049947 */ /* 0x000fea0003800000 */
[----:B------:R-:W-:Y:S01]  /*29a0*/  BPT.TRAP 0x1 ;  /* 0x000000040000795c */ /* 0x000fe20000300000 */
.L_x_30:
[----:B------:R-:W-:-:S13]  /*29b0*/  ISETP.NE.AND P0, PT, R5, RZ, PT ;  /* 0x000000ff0500720c */ /* 0x000fda0003f05270 */
[----:B01----:R-:W-:-:S05]  /*29c0*/  @P0 LEA R14, R13, UR10, 0x3 ;  /* 0x0000000a0d0e0c11 */ /* 0x003fca000f8e18ff */
[----:B------:R-:W-:-:S05]  /*29d0*/  @P0 VIADD R15, R14, 0x58 ;  /* 0x000000580e0f0836 */ /* 0x000fca0000000000 */
[----:B------:R-:W-:-:S04]  /*29e0*/  @P0 PRMT R15, R6, 0x654, R15 ;  /* 0x00000654060f0816 */ /* 0x000fc8000000000f */
[----:B------:R0:W-:Y:S01]  /*29f0*/  @P0 SYNCS.ARRIVE.TRANS64.RED.A1T0 RZ, [R15+URZ], RZ ;  /* 0x000000ff0fff09a7 */ /* 0x0001e2000810043f */
[----:B------:R-:W-:-:S13]  /*2a00*/  ISETP.GT.U32.AND P0, PT, R4, 0x1, PT ;  /* 0x000000010400780c */ /* 0x000fda0003f04070 */
[----:B0-----:R-:W-:Y:S05]  /*2a10*/  @P0 BRA `(.L_x_31) ;  /* 0x0000000000040947 */ /* 0x001fea0003800000 */
[----:B------:R-:W-:Y:S01]  /*2a20*/  BPT.TRAP 0x1 ;  /* 0x000000040000795c */ /* 0x000fe20000300000 */
.L_x_31:
[----:B------:R-:W-:Y:S01]  /*2a30*/  UIADD3 UR18, UR18, 0x1, URZ ;  /* 0x0000000112127890 */ /* 0x000fe2000fffe03f */
[C---:B------:R-:W-:Y:S01]  /*2a40*/  ISETP.GT.AND P1, PT, R12.reuse, 0x1, PT ;  /* 0x000000010c00780c */ /* 0x040fe20003f24270 */
[----:B------:R-:W-:Y:S02]  /*2a50*/  VIADD R13, R13, 0x1 ;  /* 0x000000010d0d7836 */ /* 0x000fe40000000000 */
[----:B------:R-:W-:Y:S01]  /*2a60*/  UISETP.NE.AND UP0, UPT, UR18, 0xb, UPT ;  /* 0x0000000b1200788c */ /* 0x000fe2000bf05270 */
[----:B------:R-:W-:Y:S02]  /*2a70*/  VIADD R12, R12, 0xffffffff ;  /* 0xffffffff0c0c7836 */ /* 0x000fe40000000000 */
[C---:B------:R-:W-:Y:S01]  /*2a80*/  ISETP.NE.AND P0, PT, R13.reuse, 0xb, PT ;  /* 0x0000000b0d00780c */ /* 0x040fe20003f05270 */
[----:B------:R-:W-:Y:S02]  /*2a90*/  USEL UR8, URZ, 0x1, UP0 ;  /* 0x000000013f087887 */ /* 0x000fe40008000000 */
[----:B------:R-:W-:Y:S01]  /*2aa0*/  USEL UR18, UR18, URZ, UP0 ;  /* 0x0000003f12127287 */ /* 0x000fe20008000000 */
[----:B------:R-:W-:-:S03]  /*2ab0*/  SEL R13, R13, RZ, P0 ;  /* 0x000000ff0d0d7207 */ /* 0x000fc60000000000 */
[----:B------:R-:W-:Y:S01]  /*2ac0*/  LOP3.LUT R16, R16, UR8, RZ, 0x3c, !PT ;  /* 0x0000000810107c12 */ /* 0x000fe2000f8e3cff */
[----:B------:R-:W-:Y:S01]  /*2ad0*/  UMOV UR8, 0x1 ;  /* 0x0000000100087882 */ /* 0x000fe20000000000 */
[----:B------:R-:W-:Y:S06]  /*2ae0*/  @P1 BRA `(.L_x_32) ;  /* 0xfffffff400dc1947 */ /* 0x000fec000383ffff */
.L_x_24:
[----:B------:R-:W-:Y:S01]  /*2af0*/  UISETP.NE.AND UP0, UPT, UR6, URZ, UPT ;  /* 0x0000003f0600728c */ /* 0x000fe2000bf05270 */
[----:B01----:R-:W0:Y:S03]  /*2b00*/  LDC R12, c[0x0][0x28c] ;  /* 0x0000a300ff0c7b82 */ /* 0x003e260000000800 */
[----:B------:R-:W-:-:S06]  /*2b10*/  USEL UR6, URZ, 0x1, !UP0 ;  /* 0x000000013f067887 */ /* 0x000fcc000c000000 */
[----:B------:R-:W-:Y:S02]  /*2b20*/  ISETP.NE.AND P0, PT, RZ, UR6, PT ;  /* 0x00000006ff007c0c */ /* 0x000fe4000bf05270 */
[----:B0-----:R-:W-:-:S11]  /*2b30*/  ISETP.GE.AND P1, PT, R12, 0x1, PT ;  /* 0x000000010c00780c */ /* 0x001fd60003f26270 */
[----:B------:R-:W-:Y:S05]  /*2b40*/  @!P0 BRA `(.L_x_33) ;  /* 0x0000000400048947 */ /* 0x000fea0003800000 */
[----:B------:R-:W-:Y:S02]  /*2b50*/  WARPGROUP.DEPBAR.LE gsb0, 0x0 ;  /* 0x00008000000079c5 */ /* 0x000fe40000010000 */
[----:B------:R-:W-:Y:S01]  /*2b60*/  FADD R147, R56, R147 ;  /* 0x0000009338937221 */ /* 0x000fe20000000000 */
        /* <DEDUP_REMOVED lines=62> */
[----:B------:R-:W-:-:S07]  /*2f50*/  FADD R20, R20, R55 ;  /* 0x0000003714147221 */ /* 0x000fce0000000000 */
.L_x_33:
[----:B------:R-:W-:Y:S02]  /*2f60*/  WARPGROUP.DEPBAR.LE gsb0, 0x0 ;  /* 0x00008000000079c5 */ /* 0x000fe40000010000 */
[----:B------:R-:W-:Y:S05]  /*2f70*/  @!P1 BRA `(.L_x_34) ;  /* 0x0000000000549947 */ /* 0x000fea0003800000 */
[----:B------:R-:W-:-:S13]  /*2f80*/  ISETP.NE.AND P0, PT, R144, 0x3, PT ;  /* 0x000000039000780c */ /* 0x000fda0003f05270 */
[----:B------:R-:W-:Y:S05]  /*2f90*/  @!P0 BRA `(.L_x_35) ;  /* 0x0000000000048947 */ /* 0x000fea0003800000 */
[----:B------:R-:W-:Y:S01]  /*2fa0*/  BPT.TRAP 0x1 ;  /* 0x000000040000795c */ /* 0x000fe20000300000 */
.L_x_35:
[----:B------:R-:W-:Y:S01]  /*2fb0*/  ISETP.NE.AND P0, PT, R5, RZ, PT ;  /* 0x000000ff0500720c */ /* 0x000fe20003f05270 */
[----:B------:R-:W-:Y:S01]  /*2fc0*/  BSSY B0, `(.L_x_36) ;  /* 0x000000e000007945 */ /* 0x000fe20003800000 */
[----:B------:R-:W-:-:S11]  /*2fd0*/  ISETP.GT.U32.AND P1, PT, R4, 0x1, PT ;  /* 0x000000010400780c */ /* 0x000fd60003f24070 */
[----:B------:R-:W-:Y:S05]  /*2fe0*/  @!P0 BRA `(.L_x_37) ;  /* 0x00000000002c8947 */ /* 0x000fea0003800000 */
[----:B------:R-:W-:-:S04]  /*2ff0*/  UISETP.LT.AND UP0, UPT, UR9, 0x1, UPT ;  /* 0x000000010900788c */ /* 0x000fc8000bf01270 */
[----:B------:R-:W-:-:S04]  /*3000*/  USEL UR8, UR9, 0x1, UP0 ;  /* 0x0000000109087887 */ /* 0x000fc80008000000 */
[----:B------:R-:W-:-:S04]  /*3010*/  UIADD3 UR8, UR5, UR9, -UR8 ;  /* 0x0000000905087290 */ /* 0x000fc8000fffe808 */
[----:B------:R-:W-:-:S04]  /*3020*/  UIMAD.WIDE.U32 UR6, UR8, -0x45d1745d, URZ ;  /* 0xba2e8ba3080678a5 */ /* 0x000fc8000f8e003f */
[----:B------:R-:W-:-:S04]  /*3030*/  USHF.R.U32.HI UR6, URZ, 0x3, UR7 ;  /* 0x000000033f067899 */ /* 0x000fc80008011607 */
[----:B------:R-:W-:-:S04]  /*3040*/  UIMAD UR8, UR6, -0xb, UR8 ;  /* 0xfffffff5060878a4 */ /* 0x000fc8000f8e0208 */
[----:B------:R-:W-:-:S04]  /*3050*/  ULEA UR8, UR8, UR10, 0x3 ;  /* 0x0000000a08087291 */ /* 0x000fc8000f8e183f */
[----:B------:R-:W-:-:S06]  /*3060*/  UIADD3 UR8, UR8, 0x58, URZ ;  /* 0x0000005808087890 */ /* 0x000fcc000fffe03f */
[----:B------:R-:W-:-:S05]  /*3070*/  IMAD.U32 R13, RZ, RZ, UR8 ;  /* 0x00000008ff0d7e24 */ /* 0x000fca000f8e00ff */
[----:B------:R-:W-:-:S04]  /*3080*/  PRMT R12, R6, 0x654, R13 ;  /* 0x00000654060c7816 */ /* 0x000fc8000000000d */
[----:B------:R0:W-:Y:S03]  /*3090*/  SYNCS.ARRIVE.TRANS64.RED.A1T0 RZ, [R12+URZ], RZ ;  /* 0x000000ff0cff79a7 */ /* 0x0001e6000810043f */
.L_x_37:
[----:B------:R-:W-:Y:S05]  /*30a0*/  BSYNC B0 ;  /* 0x0000000000007941 */ /* 0x000fea0003800000 */
.L_x_36:
[----:B------:R-:W-:Y:S05]  /*30b0*/  @P1 BRA `(.L_x_34) ;  /* 0x0000000000041947 */ /* 0x000fea0003800000 */
[----:B------:R-:W-:Y:S01]  /*30c0*/  BPT.TRAP 0x1 ;  /* 0x000000040000795c */ /* 0x000fe20000300000 */
.L_x_34:
[----:B------:R-:W1:Y:S01]  /*30d0*/  LDC R16, c[0x0][0x288] ;  /* 0x0000a200ff107b82 */ /* 0x000e620000000800 */
[----:B------:R-:W-:Y:S01]  /*30e0*/  IMAD.SHL.U32 R33, R11, 0x40, RZ ;  /* 0x000000400b217824 */ /* 0x000fe200078e00ff */
[--C-:B0-----:R-:W-:Y:S01]  /*30f0*/  SHF.R.U32.HI R12, RZ, 0x2, R0.reuse ;  /* 0x00000002ff0c7819 */ /* 0x101fe20000011600 */
[----:B------:R-:W-:Y:S01]  /*3100*/  UIADD3 UR5, UR9, UR5, URZ ;  /* 0x0000000509057290 */ /* 0x000fe2000fffe03f */
[----:B------:R-:W-:Y:S01]  /*3110*/  LOP3.LUT R14, R0, 0x60, RZ, 0xc0, !PT ;  /* 0x00000060000e7812 */ /* 0x000fe200078ec0ff */
[----:B------:R-:W-:Y:S01]  /*3120*/  IMAD.SHL.U32 R34, R10, 0x100, RZ ;  /* 0x000001000a227824 */ /* 0x000fe200078e00ff */
[----:B------:R-:W-:Y:S01]  /*3130*/  SHF.R.U32.HI R15, RZ, 0x7, R0 ;  /* 0x00000007ff0f7819 */ /* 0x000fe20000011600 */
[----:B------:R-:W-:Y:S01]  /*3140*/  UISETP.GT.U32.AND UP0, UPT, UR5, 0xa, UPT ;  /* 0x0000000a0500788c */ /* 0x000fe2000bf04070 */
[----:B------:R-:W-:Y:S01]  /*3150*/  LOP3.LUT R13, R12, 0x7, RZ, 0xc0, !PT ;  /* 0x000000070c0d7812 */ /* 0x000fe200078ec0ff */
[C---:B------:R-:W-:Y:S01]  /*3160*/  IMAD.SHL.U32 R26, R0.reuse, 0x2, RZ ;  /* 0x00000002001a7824 */ /* 0x040fe200078e00ff */
[----:B------:R-:W-:Y:S01]  /*3170*/  SHF.R.U32.HI R14, RZ, 0x1, R14 ;  /* 0x00000001ff0e7819 */ /* 0x000fe2000001160e */
[----:B------:R-:W-:Y:S01]  /*3180*/  ULDC UR12, c[0x0][0x284] ;  /* 0x0000a100000c7ab9 */ /* 0x000fe20000000800 */
[----:B------:R-:W-:Y:S01]  /*3190*/  LOP3.LUT R12, R15, 0x1, RZ, 0xc0, !PT ;  /* 0x000000010f0c7812 */ /* 0x000fe200078ec0ff */
[----:B------:R-:W-:Y:S01]  /*31a0*/  UISETP.LT.U32.AND UP0, UPT, UR9, 0xb, UP0 ;  /* 0x0000000b0900788c */ /* 0x000fe20008701070 */
[----:B------:R-:W-:Y:S01]  /*31b0*/  IADD3 R17, RZ, -R14, -R13 ;  /* 0x8000000eff117210 */ /* 0x000fe20007ffe80d */
[----:B------:R-:W-:Y:S01]  /*31c0*/  UISETP.GE.U32.AND UP1, UPT, UR9, 0xb, UPT ;  /* 0x0000000b0900788c */ /* 0x000fe2000bf26070 */
[----:B------:R-:W-:Y:S01]  /*31d0*/  LOP3.LUT R15, R0, 0x3, RZ, 0xc0, !PT ;  /* 0x00000003000f7812 */ /* 0x000fe200078ec0ff */
[C---:B------:R-:W-:Y:S01]  /*31e0*/  IMAD.SHL.U32 R24, R12.reuse, 0x40, RZ ;  /* 0x000000400c187824 */ /* 0x040fe200078e00ff */
[----:B------:R-:W-:Y:S01]  /*31f0*/  SHF.R.S32.HI R29, RZ, 0x1f, R7 ;  /* 0x0000001fff1d7819 */ /* 0x000fe20000011407 */
[----:B------:R-:W-:Y:S01]  /*3200*/  UIMAD.WIDE.U32 UR6, UR5, -0x45d1745d, URZ ;  /* 0xba2e8ba3050678a5 */ /* 0x000fe2000f8e003f */
[C---:B------:R-:W-:Y:S01]  /*3210*/  LOP3.LUT R26, R33.reuse, 0x6, R26, 0xf8, !PT ;  /* 0x00000006211a7812 */ /* 0x040fe200078ef81a */
[----:B------:R-:W-:Y:S01]  /*3220*/  USEL UR8, URZ, 0x1, !UP0 ;  /* 0x000000013f087887 */ /* 0x000fe2000c000000 */
[----:B------:R-:W-:Y:S01]  /*3230*/  IMAD R17, R12, -0x40, R17 ;  /* 0xffffffc00c117824 */ /* 0x000fe200078e0211 */
[----:B------:R-:W-:Y:S01]  /*3240*/  ULDC.64 UR10, c[0x0][0x5d0] ;  /* 0x00017400000a7ab9 */ /* 0x000fe20000000a00 */
[----:B-1----:R-:W-:Y:S01]  /*3250*/  ISETP.GE.AND P0, PT, R33, R16, PT ;  /* 0x000000102100720c */ /* 0x002fe20003f06270 */
[----:B------:R-:W-:Y:S01]  /*3260*/  IMAD R12, R15, -0x2, R16 ;  /* 0xfffffffe0f0c7824 */ /* 0x000fe200078e0210 */
[----:B------:R-:W-:Y:S01]  /*3270*/  SHF.R.S32.HI R27, RZ, 0x1f, R26 ;  /* 0x0000001fff1b7819 */ /* 0x000fe2000001141a */
[----:B------:R-:W-:Y:S01]  /*3280*/  IMAD R16, R29, UR10, RZ ;  /* 0x0000000a1d107c24 */ /* 0x000fe2000f8e02ff */
[----:B------:R-:W-:Y:S01]  /*3290*/  ISETP.GE.OR P0, PT, R34, UR12, P0 ;  /* 0x0000000c22007c0c */ /* 0x000fe20008706670 */
[----:B------:R-:W-:Y:S01]  /*32a0*/  USHF.R.U32.HI UR6, URZ, 0x3, UR7 ;  /* 0x000000033f067899 */ /* 0x000fe20008011607 */
[----:B------:R-:W-:Y:S01]  /*32b0*/  LOP3.LUT R35, R24, 0x40, R13, 0xe2, !PT ;  /* 0x0000004018237812 */ /* 0x000fe200078ee20d */
[----:B------:R-:W-:Y:S01]  /*32c0*/  ULOP3.LUT UR4, UR4, UR8, URZ, 0x3c, !UPT ;  /* 0x0000000804047292 */ /* 0x000fe2000f8e3c3f */
[----:B------:R-:W-:Y:S01]  /*32d0*/  IMAD.WIDE R24, R10, 0x100, RZ ;  /* 0x000001000a187825 */ /* 0x000fe200078e02ff */
[----:B------:R-:W-:Y:S01]  /*32e0*/  UIMAD UR5, UR6, -0xb, UR5 ;  /* 0xfffffff5060578a4 */ /* 0x000fe2000f8e0205 */
[----:B------:R-:W-:Y:S01]  /*32f0*/  IADD3 R34, -R34, UR12, R17 ;  /* 0x0000000c22227c10 */ /* 0x000fe2000fffe111 */
[----:B------:R-:W-:Y:S01]  /*3300*/  @UP1 ULOP3.LUT UR4, UR4, 0x1, UR6, 0x78, !UPT ;  /* 0x0000000104041892 */ /* 0x000fe2000f8e7806 */
[C---:B------:R-:W-:Y:S01]  /*3310*/  IMAD R13, R7.reuse, UR11, R16 ;  /* 0x0000000b070d7c24 */ /* 0x040fe2000f8e0210 */
[----:B------:R-:W-:Y:S01]  /*3320*/  LOP3.LUT R35, R24, R35, R14, 0xfe, !PT ;  /* 0x0000002318237212 */ /* 0x000fe200078efe0e */
[----:B------:R-:W-:-:S04]  /*3330*/  IMAD.WIDE.U32 R10, R7, UR10, R26 ;  /* 0x0000000a070a7c25 */ /* 0x000fc8000f8e001a */
[----:B------:R-:W-:Y:S02]  /*3340*/  IMAD.IADD R11, R11, 0x1, R13 ;  /* 0x000000010b0b7824 */ /* 0x000fe400078e020d */
[----:B------:R-:W-:Y:S02]  /*3350*/  IMAD.IADD R33, R12, 0x1, -R33 ;  /* 0x000000010c217824 */ /* 0x000fe400078e0a21 */
[----:B------:R-:W-:Y:S01]  /*3360*/  IMAD.MOV.U32 R32, RZ, RZ, -0x1 ;  /* 0xffffffffff207424 */ /* 0x000fe200078e00ff */
[----:B------:R-:W-:Y:S06]  /*3370*/  @P0 BRA `(.L_x_38) ;  /* 0x0000004800040947 */ /* 0x000fec0003800000 */
[----:B------:R-:W0:Y:S01]  /*3380*/  LDC.64 R30, c[0x0][0x5c8] ;  /* 0x00017200ff1e7b82 */ /* 0x000e220000000a00 */
[----:B------:R-:W-:Y:S01]  /*3390*/  ULDC.64 UR6, c[0x0][0x5c0] ;  /* 0x0001700000067ab9 */ /* 0x000fe20000000a00 */
[----:B------:R-:W-:Y:S01]  /*33a0*/  BSSY B0, `(.L_x_38) ;  /* 0x000047e000007945 */ /* 0x000fe20003800000 */
[-C--:B0-----:R-:W-:Y:S02]  /*33b0*/  IMAD R12, R25, R30.reuse, RZ ;  /* 0x0000001e190c7224 */ /* 0x081fe400078e02ff */
[----:B------:R-:W-:-:S04]  /*33c0*/  IMAD.WIDE.U32 R10, R35, R30, R10 ;  /* 0x0000001e230a7225 */ /* 0x000fc800078e000a */
[----:B------:R-:W-:Y:S01]  /*33d0*/  IMAD R15, R35, R31, R12 ;  /* 0x0000001f230f7224 */ /* 0x000fe200078e020c */
[----:B------:R-:W-:Y:S01]  /*33e0*/  IADD3 R16, P4, R10, UR6, RZ ;  /* 0x000000060a107c10 */ /* 0x000fe2000ff9e0ff */
[C---:B------:R-:W-:Y:S01]  /*33f0*/  IMAD.SHL.U32 R13, R30.reuse, 0x80, RZ ;  /* 0x000000801e0d7824 */ /* 0x040fe200078e00ff */
[C---:B------:R-:W-:Y:S01]  /*3400*/  LEA R28, P2, R30.reuse, R10, 0x3 ;  /* 0x0000000a1e1c7211 */ /* 0x040fe200078418ff */
[----:B------:R-:W-:Y:S01]  /*3410*/  IMAD.IADD R36, R11, 0x1, R15 ;  /* 0x000000010b247824 */ /* 0x000fe200078e020f */
[----:B------:R-:W-:Y:S02]  /*3420*/  SHF.L.U64.HI R11, R30, 0x7, R31 ;  /* 0x000000071e0b7819 */ /* 0x000fe4000001021f */
[----:B------:R-:W-:Y:S02]  /*3430*/  IADD3 R12, P1, P0, R10, UR6, R13 ;  /* 0x000000060a0c7c10 */ /* 0x000fe4000f83e00d */
[----:B------:R-:W-:Y:S02]  /*3440*/  IADD3.X R17, R36, UR7, RZ, P4, !PT ;  /* 0x0000000724117c10 */ /* 0x000fe4000a7fe4ff */
[----:B---3-5:R-:W-:-:S02]  /*3450*/  FSETP.NEU.AND P4, PT, R9, RZ, PT ;  /* 0x000000ff0900720b */ /* 0x028fc40003f8d000 */
[----:B------:R-:W-:Y:S02]  /*3460*/  LEA.HI.X R30, R30, R36, R31, 0x3, P2 ;  /* 0x000000241e1e7211 */ /* 0x000fe400010f1c1f */
[C---:B------:R-:W-:Y:S02]  /*3470*/  IADD3 R14, P2, R28.reuse, UR6, RZ ;  /* 0x000000061c0e7c10 */ /* 0x040fe4000ff5e0ff */
[----:B------:R-:W-:Y:S02]  /*3480*/  IADD3 R10, P5, P6, R28, UR6, R13 ;  /* 0x000000061c0a7c10 */ /* 0x000fe4000febe00d */
[--C-:B------:R-:W-:Y:S02]  /*3490*/  IADD3.X R13, R36, UR7, R11.reuse, P1, P0 ;  /* 0x00000007240d7c10 */ /* 0x100fe40008fe040b */
[C---:B------:R-:W-:Y:S02]  /*34a0*/  IADD3.X R15, R30.reuse, UR7, RZ, P2, !PT ;  /* 0x000000071e0f7c10 */ /* 0x040fe400097fe4ff */
[----:B------:R-:W-:Y:S01]  /*34b0*/  IADD3.X R11, R30, UR7, R11, P5, P6 ;  /* 0x000000071e0b7c10 */ /* 0x000fe2000afec40b */
[----:B------:R-:W-:Y:S06]  /*34c0*/  @!P4 BRA `(.L_x_39) ;  /* 0x00000034009cc947 */ /* 0x000fec0003800000 */
[----:B------:R-:W-:Y:S01]  /*34d0*/  ULDC.64 UR6, c[0x0][0x5b8] ;  /* 0x00016e0000067ab9 */ /* 0x000fe20000000a00 */
[----:B------:R-:W-:Y:S01]  /*34e0*/  ISETP.GE.AND P0, PT, R34, 0x1, PT ;  /* 0x000000012200780c */ /* 0x000fe20003f06270 */
[----:B------:R-:W-:Y:S01]  /*34f0*/  IMAD R28, R29, UR6, RZ ;  /* 0x000000061d1c7c24 */ /* 0x000fe2000f8e02ff */
[----:B------:R-:W-:Y:S01]  /*3500*/  ULDC.64 UR10, c[0x0][0x5a8] ;  /* 0x00016a00000a7ab9 */ /* 0x000fe20000000a00 */
[----:B------:R-:W-:Y:S01]  /*3510*/  IMAD.WIDE.U32 R26, R7, UR6, R26 ;  /* 0x00000006071a7c25 */ /* 0x000fe2000f8e001a */
[----:B------:R-:W-:Y:S01]  /*3520*/  ISETP.LT.OR P4, PT, R33, 0x1, !P0 ;  /* 0x000000012100780c */ /* 0x000fe20004781670 */
[----:B------:R-:W-:Y:S02]  /*3530*/  BSSY B1, `(.L_x_40) ;  /* 0x000000c000017945 */ /* 0x000fe40003800000 */
[----:B------:R-:W-:Y:S01]  /*3540*/  IMAD R7, R7, UR7, R28 ;  /* 0x0000000707077c24 */ /* 0x000fe2000f8e021c */
[----:B------:R-:W-:Y:S02]  /*3550*/  ULDC.64 UR6, c[0x0][0x5b0] ;  /* 0x00016c0000067ab9 */ /* 0x000fe40000000a00 */
[----:B------:R-:W-:-:S02]  /*3560*/  IMAD R30, R25, UR6, RZ ;  /* 0x00000006191e7c24 */ /* 0x000fc4000f8e02ff */
[----:B------:R-:W-:Y:S02]  /*3570*/  IMAD.IADD R27, R27, 0x1, R7 ;  /* 0x000000011b1b7824 */ /* 0x000fe400078e0207 */
[C---:B------:R-:W-:Y:S02]  /*3580*/  IMAD R7, R35.reuse, UR7, R30 ;  /* 0x0000000723077c24 */ /* 0x040fe4000f8e021e */
[----:B------:R-:W-:-:S03]  /*3590*/  IMAD.WIDE.U32 R28, R35, UR6, R26 ;  /* 0x00000006231c7c25 */ /* 0x000fc6000f8e001a */
[----:B------:R-:W-:-:S04]  /*35a0*/  IADD3 R28, P1, R28, UR10, RZ ;  /* 0x0000000a1c1c7c10 */ /* 0x000fc8000ff3e0ff */
[--C-:B------:R-:W-:Y:S02]  /*35b0*/  IADD3.X R29, R29, UR11, R7.reuse, P1, !PT ;  /* 0x0000000b1d1d7c10 */ /* 0x100fe40008ffe407 */
[----:B------:R-:W-:Y:S01]  /*35c0*/  PRMT R7, RZ, 0x7610, R7 ;  /* 0x00007610ff077816 */ /* 0x000fe20000000007 */
[----:B------:R-:W-:Y:S06]  /*35d0*/  @P4 BRA `(.L_x_41) ;  /* 0x0000000000044947 */ /* 0x000fec0003800000 */
[----:B------:R0:W5:Y:S02]  /*35e0*/  LDG.E.U8 R7, desc[UR16][R28.64] ;  /* 0x000000101c077981 */ /* 0x000164000c1e1100 */
.L_x_41:
[----:B------:R-:W-:Y:S05]  /*35f0*/  BSYNC B1 ;  /* 0x0000000000017941 */ /* 0x000fea0003800000 */
.L_x_40:
[----:B-----5:R-:W-:Y:S01]  /*3600*/  LOP3.LUT R7, R7, 0xff, RZ, 0xc0, !PT ;  /* 0x000000ff07077812 */ /* 0x020fe200078ec0ff */
[----:B------:R-:W-:Y:S01]  /*3610*/  BSSY B1, `(.L_x_42) ;  /* 0x000000b000017945 */ /* 0x000fe20003800000 */
[----:B------:R-:W-:Y:S02]  /*3620*/  ISETP.LT.OR P2, PT, R33, 0x2, !P0 ;  /* 0x000000022100780c */ /* 0x000fe40004741670 */
[----:B------:R-:W-:-:S05]  /*3630*/  F2FP.F16.E4M3.UNPACK_B R7, R7 ;  /* 0x00000007ff07723e */ /* 0x000fca00020006ff */
[----:B------:R-:W-:Y:S01]  /*3640*/  HADD2.F32 R30, -RZ, R7.H0_H0 ;  /* 0x20000007ff1e7230 */ /* 0x000fe20000004100 */
[----:B------:R-:W-:-:S04]  /*3650*/  PRMT R7, RZ, 0x7610, R7 ;  /* 0x00007610ff077816 */ /* 0x000fc80000000007 */
[----:B------:R-:W-:-:S04]  /*3660*/  FMUL R30, R30, R9 ;  /* 0x000000091e1e7220 */ /* 0x000fc80000400000 */
[----:B--2---:R-:W-:-:S05]  /*3670*/  FFMA R30, R147, R8, R30 ;  /* 0x00000008931e7223 */ /* 0x004fca000000001e */
[----:B------:R-:W-:-:S05]  /*3680*/  F2FP.SATFINITE.E4M3.F32.PACK_AB_MERGE_C R31, RZ, R30, RZ ;  /* 0x0000001eff1f723e */ /* 0x000fca00048070ff */
[----:B------:R1:W-:Y:S01]  /*3690*/  @!P4 STG.E.U8 desc[UR16][R16.64], R31 ;  /* 0x0000001f1000c986 */ /* 0x0003e2000c101110 */
[----:B------:R-:W-:Y:S05]  /*36a0*/  @P2 BRA `(.L_x_43) ;  /* 0x0000000000042947 */ /* 0x000fea0003800000 */
[----:B------:R2:W5:Y:S02]  /*36b0*/  LDG.E.U8 R7, desc[UR16][R28.64+0x1] ;  /* 0x000001101c077981 */ /* 0x000564000c1e1100 */
.L_x_43:
[----:B------:R-:W-:Y:S05]  /*36c0*/  BSYNC B1 ;  /* 0x0000000000017941 */ /* 0x000fea0003800000 */
.L_x_42:
[----:B-----5:R-:W-:Y:S01]  /*36d0*/  LOP3.LUT R7, R7, 0xff, RZ, 0xc0, !PT ;  /* 0x000000ff07077812 */ /* 0x020fe200078ec0ff */
[----:B------:R-:W-:Y:S01]  /*36e0*/  BSSY B1, `(.L_x_44) ;  /* 0x0000013000017945 */ /* 0x000fe20003800000 */
[----:B------:R-:W-:Y:S02]  /*36f0*/  IADD3 R37, P1, R35, 0x8, RZ ;  /* 0x0000000823257810 */ /* 0x000fe40007f3e0ff */
[----:B------:R-:W-:-:S03]  /*3700*/  F2FP.F16.E4M3.UNPACK_B R7, R7 ;  /* 0x00000007ff07723e */ /* 0x000fc600020006ff */
[----:B-1----:R-:W-:Y:S01]  /*3710*/  IMAD.X R31, RZ, RZ, R25, P1 ;  /* 0x000000ffff1f7224 */ /* 0x002fe200008e0619 */
[----:B------:R-:W-:Y:S01]  /*3720*/  ISETP.GE.AND P1, PT, R34, 0x9, PT ;  /* 0x000000092200780c */ /* 0x000fe20003f26270 */
[----:B------:R-:W-:Y:S02]  /*3730*/  HADD2.F32 R30, -RZ, R7.H0_H0 ;  /* 0x20000007ff1e7230 */ /* 0x000fe40000004100 */
[----:B------:R-:W-:Y:S01]  /*3740*/  IMAD R36, R31, UR6, RZ ;  /* 0x000000061f247c24 */ /* 0x000fe2000f8e02ff */
[----:B------:R-:W-:Y:S02]  /*3750*/  ISETP.LT.OR P5, PT, R33, 0x1, !P1 ;  /* 0x000000012100780c */ /* 0x000fe40004fa1670 */
[----:B------:R-:W-:Y:S01]  /*3760*/  FMUL R7, R30, R9 ;  /* 0x000000091e077220 */ /* 0x000fe20000400000 */
[----:B------:R-:W-:-:S04]  /*3770*/  IMAD.WIDE.U32 R30, R37, UR6, R26 ;  /* 0x00000006251e7c25 */ /* 0x000fc8000f8e001a */
[----:B------:R-:W-:Y:S01]  /*3780*/  FFMA R7, R142, R8, R7 ;  /* 0x000000088e077223 */ /* 0x000fe20000000007 */
[----:B------:R-:W-:Y:S01]  /*3790*/  IMAD R37, R37, UR7, R36 ;  /* 0x0000000725257c24 */ /* 0x000fe2000f8e0224 */
[----:B------:R-:W-:-:S03]  /*37a0*/  IADD3 R30, P4, R30, UR10, RZ ;  /* 0x0000000a1e1e7c10 */ /* 0x000fc6000ff9e0ff */
[----:B------:R-:W-:Y:S02]  /*37b0*/  F2FP.SATFINITE.E4M3.F32.PACK_AB_MERGE_C R39, RZ, R7, RZ ;  /* 0x00000007ff27723e */ /* 0x000fe400048070ff */
[----:B------:R-:W-:Y:S02]  /*37c0*/  IADD3.X R31, R31, UR11, R37, P4, !PT ;  /* 0x0000000b1f1f7c10 */ /* 0x000fe4000a7fe425 */
[----:B------:R-:W-:Y:S01]  /*37d0*/  PRMT R7, RZ, 0x7610, R7 ;  /* 0x00007610ff077816 */ /* 0x000fe20000000007 */
[----:B------:R1:W-:Y:S01]  /*37e0*/  @!P2 STG.E.U8 desc[UR16][R16.64+0x1], R39 ;  /* 0x000001271000a986 */ /* 0x0003e2000c101110 */
[----:B------:R-:W-:Y:S05]  /*37f0*/  @P5 BRA `(.L_x_45) ;  /* 0x0000000000045947 */ /* 0x000fea0003800000 */
[----:B------:R3:W5:Y:S02]  /*3800*/  LDG.E.U8 R7, desc[UR16][R30.64] ;  /* 0x000000101e077981 */ /* 0x000764000c1e1100 */
.L_x_45:
[----:B------:R-:W-:Y:S05]  /*3810*/  BSYNC B1 ;  /* 0x0000000000017941 */ /* 0x000fea0003800000 */
.L_x_44:
[----:B-----5:R-:W-:Y:S01]  /*3820*/  LOP3.LUT R7, R7, 0xff, RZ, 0xc0, !PT ;  /* 0x000000ff07077812 */ /* 0x020fe200078ec0ff */
[----:B------:R-:W-:Y:S01]  /*3830*/  BSSY B1, `(.L_x_46) ;  /* 0x000000b000017945 */ /* 0x000fe20003800000 */
[----:B------:R-:W-:Y:S02]  /*3840*/  ISETP.LT.OR P2, PT, R33, 0x2, !P1 ;  /* 0x000000022100780c */ /* 0x000fe40004f41670 */
[----:B------:R-:W-:-:S05]  /*3850*/  F2FP.F16.E4M3.UNPACK_B R7, R7 ;  /* 0x00000007ff07723e */ /* 0x000fca00020006ff */
[----:B------:R-:W-:Y:S01]  /*3860*/  HADD2.F32 R36, -RZ, R7.H0_H0 ;  /* 0x20000007ff247230 */ /* 0x000fe20000004100 */
[----:B------:R-:W-:-:S04]  /*3870*/  PRMT R7, RZ, 0x7610, R7 ;  /* 0x00007610ff077816 */ /* 0x000fc80000000007 */
[----:B------:R-:W-:-:S04]  /*3880*/  FMUL R36, R36, R9 ;  /* 0x0000000924247220 */ /* 0x000fc80000400000 */
[----:B------:R-:W-:-:S05]  /*3890*/  FFMA R36, R145, R8, R36 ;  /* 0x0000000891247223 */ /* 0x000fca0000000024 */
[----:B------:R-:W-:-:S05]  /*38a0*/  F2FP.SATFINITE.E4M3.F32.PACK_AB_MERGE_C R37, RZ, R36, RZ ;  /* 0x00000024ff25723e */ /* 0x000fca00048070ff */
[----:B------:R4:W-:Y:S01]  /*38b0*/  @!P5 STG.E.U8 desc[UR16][R14.64], R37 ;  /* 0x000000250e00d986 */ /* 0x0009e2000c101110 */
[----:B------:R-:W-:Y:S05]  /*38c0*/  @P2 BRA `(.L_x_47) ;  /* 0x0000000000042947 */ /* 0x000fea0003800000 */
[----:B------:R0:W5:Y:S02]  /*38d0*/  LDG.E.U8 R7, desc[UR16][R30.64+0x1] ;  /* 0x000001101e077981 */ /* 0x000164000c1e1100 */
.L_x_47:
[----:B------:R-:W-:Y:S05]  /*38e0*/  BSYNC B1 ;  /* 0x0000000000017941 */ /* 0x000fea0003800000 */
.L_x_46:
[----:B-----5:R-:W-:Y:S01]  /*38f0*/  LOP3.LUT R7, R7, 0xff, RZ, 0xc0, !PT ;  /* 0x000000ff07077812 */ /* 0x020fe200078ec0ff */
[----:B------:R-:W-:Y:S01]  /*3900*/  BSSY B1, `(.L_x_48) ;  /* 0x000000b000017945 */ /* 0x000fe20003800000 */
[----:B------:R-:W-:Y:S02]  /*3910*/  ISETP.LT.OR P4, PT, R33, 0x9, !P0 ;  /* 0x000000092100780c */ /* 0x000fe40004781670 */
[----:B------:R-:W-:-:S05]  /*3920*/  F2FP.F16.E4M3.UNPACK_B R7, R7 ;  /* 0x00000007ff07723e */ /* 0x000fca00020006ff */
[----:B------:R-:W-:-:S05]  /*3930*/  HADD2.F32 R36, -RZ, R7.H0_H0 ;  /* 0x20000007ff247230 */ /* 0x000fca0000004100 */
[----:B------:R-:W-:-:S04]  /*3940*/  FMUL R7, R36, R9 ;  /* 0x0000000924077220 */ /* 0x000fc80000400000 */
[----:B------:R-:W-:-:S05]  /*3950*/  FFMA R7, R140, R8, R7 ;  /* 0x000000088c077223 */ /* 0x000fca0000000007 */
[----:B----4-:R-:W-:Y:S02]  /*3960*/  F2FP.SATFINITE.E4M3.F32.PACK_AB_MERGE_C R37, RZ, R7, RZ ;  /* 0x00000007ff25723e */ /* 0x010fe400048070ff */
[----:B------:R-:W-:-:S03]  /*3970*/  PRMT R7, RZ, 0x7610, R7 ;  /* 0x00007610ff077816 */ /* 0x000fc60000000007 */
[----:B------:R4:W-:Y:S01]  /*3980*/  @!P2 STG.E.U8 desc[UR16][R14.64+0x1], R37 ;  /* 0x000001250e00a986 */ /* 0x0009e2000c101110 */
[----:B------:R-:W-:Y:S05]  /*3990*/  @P4 BRA `(.L_x_49) ;  /* 0x0000000000044947 */ /* 0x000fea0003800000 */
[----:B------:R0:W5:Y:S02]  /*39a0*/  LDG.E.U8 R7, desc[UR16][R28.64+0x8] ;  /* 0x000008101c077981 */ /* 0x000164000c1e1100 */
.L_x_49:
[----:B------:R-:W-:Y:S05]  /*39b0*/  BSYNC B1 ;  /* 0x0000000000017941 */ /* 0x000fea0003800000 */
.L_x_48:
        /* <DEDUP_REMOVED lines=8> */
[----:B----4-:R-:W-:-:S05]  /*3a40*/  F2FP.SATFINITE.E4M3.F32.PACK_AB_MERGE_C R37, RZ, R36, RZ ;  /* 0x00000024ff25723e */ /* 0x010fca00048070ff */
[----:B------:R4:W-:Y:S01]  /*3a50*/  @!P4 STG.E.U8 desc[UR16][R16.64+0x8], R37 ;  /* 0x000008251000c986 */ /* 0x0009e2000c101110 */
[----:B------:R-:W-:Y:S05]  /*3a60*/  @P2 BRA `(.L_x_51) ;  /* 0x0000000000042947 */ /* 0x000fea0003800000 */
[----:B------:R0:W5:Y:S02]  /*3a70*/  LDG.E.U8 R7, desc[UR16][R28.64+0x9] ;  /* 0x000009101c077981 */ /* 0x000164000c1e1100 */
.L_x_51:
[----:B------:R-:W-:Y:S05]  /*3a80*/  BSYNC B1 ;  /* 0x0000000000017941 */ /* 0x000fea0003800000 */
.L_x_50:
        /* <DEDUP_REMOVED lines=12> */
.L_x_53:
[----:B------:R-:W-:Y:S05]  /*3b50*/  BSYNC B1 ;  /* 0x0000000000017941 */ /* 0x000fea0003800000 */
.L_x_52:
        /* <DEDUP_REMOVED lines=12> */
.L_x_55:
[----:B------:R-:W-:Y:S05]  /*3c20*/  BSYNC B1 ;  /* 0x0000000000017941 */ /* 0x000fea0003800000 */
.L_x_54:
        /* <DEDUP_REMOVED lines=12> */
.L_x_57:
[----:B------:R-:W-:Y:S05]  /*3cf0*/  BSYNC B1 ;  /* 0x0000000000017941 */ /* 0x000fea0003800000 */
.L_x_56:
        /* <DEDUP_REMOVED lines=12> */
.L_x_59:
[----:B------:R-:W-:Y:S05]  /*3dc0*/  BSYNC B1 ;  /* 0x0000000000017941 */ /* 0x000fea0003800000 */
.L_x_58:
        /* <DEDUP_REMOVED lines=12> */
.L_x_61:
[----:B------:R-:W-:Y:S05]  /*3e90*/  BSYNC B1 ;  /* 0x0000000000017941 */ /* 0x000fea0003800000 */
.L_x_60:
        /* <DEDUP_REMOVED lines=12> */
.L_x_63:
[----:B------:R-:W-:Y:S05]  /*3f60*/  BSYNC B1 ;  /* 0x0000000000017941 */ /* 0x000fea0003800000 */
.L_x_62:
        /* <DEDUP_REMOVED lines=12> */
.L_x_65:
[----:B------:R-:W-:Y:S05]  /*4030*/  BSYNC B1 ;  /* 0x0000000000017941 */ /* 0x000fea0003800000 */
.L_x_64:
        /* <DEDUP_REMOVED lines=12> */
.L_x_67:
[----:B------:R-:W-:Y:S05]  /*4100*/  BSYNC B1 ;  /* 0x0000000000017941 */ /* 0x000fea0003800000 */
.L_x_66:
        /* <DEDUP_REMOVED lines=12> */
.L_x_69:
[----:B------:R-:W-:Y:S05]  /*41d0*/  BSYNC B1 ;  /* 0x0000000000017941 */ /* 0x000fea0003800000 */
.L_x_68:
        /* <DEDUP_REMOVED lines=12> */
.L_x_71:
[----:B------:R-:W-:Y:S05]  /*42a0*/  BSYNC B1 ;  /* 0x0000000000017941 */ /* 0x000fea0003800000 */
.L_x_70:
        /* <DEDUP_REMOVED lines=12> */
.L_x_73:
[----:B------:R-:W-:Y:S05]  /*4370*/  BSYNC B1 ;  /* 0x0000000000017941 */ /* 0x000fea0003800000 */
.L_x_72:
        /* <DEDUP_REMOVED lines=12> */
.L_x_75:
[----:B------:R-:W-:Y:S05]  /*4440*/  BSYNC B1 ;  /* 0x0000000000017941 */ /* 0x000fea0003800000 */
.L_x_74:
        /* <DEDUP_REMOVED lines=12> */
.L_x_77:
[----:B------:R-:W-:Y:S05]  /*4510*/  BSYNC B1 ;  /* 0x0000000000017941 */ /* 0x000fea0003800000 */
.L_x_76:
        /* <DEDUP_REMOVED lines=12> */
.L_x_79:
[----:B------:R-:W-:Y:S05]  /*45e0*/  BSYNC B1 ;  /* 0x0000000000017941 */ /* 0x000fea0003800000 */
.L_x_78:
        /* <DEDUP_REMOVED lines=12> */
.L_x_81:
[----:B------:R-:W-:Y:S05]  /*46b0*/  BSYNC B1 ;  /* 0x0000000000017941 */ /* 0x000fea0003800000 */
.L_x_80:
        /* <DEDUP_REMOVED lines=12> */
.L_x_83:
[----:B------:R-:W-:Y:S05]  /*4780*/  BSYNC B1 ;  /* 0x0000000000017941 */ /* 0x000fea0003800000 */
.L_x_82:
        /* <DEDUP_REMOVED lines=12> */
.L_x_85:
[----:B------:R-:W-:Y:S05]  /*4850*/  BSYNC B1 ;  /* 0x0000000000017941 */ /* 0x000fea0003800000 */
.L_x_84:
        /* <DEDUP_REMOVED lines=12> */
.L_x_87:
[----:B------:R-:W-:Y:S05]  /*4920*/  BSYNC B1 ;  /* 0x0000000000017941 */ /* 0x000fea0003800000 */
.L_x_86:
        /* <DEDUP_REMOVED lines=12> */
.L_x_89:
[----:B------:R-:W-:Y:S05]  /*49f0*/  BSYNC B1 ;  /* 0x0000000000017941 */ /* 0x000fea0003800000 */
.L_x_88:
        /* <DEDUP_REMOVED lines=12> */
.L_x_91:
[----:B------:R-:W-:Y:S05]  /*4ac0*/  BSYNC B1 ;  /* 0x0000000000017941 */ /* 0x000fea0003800000 */
.L_x_90:
        /* <DEDUP_REMOVED lines=12> */
.L_x_93:
[----:B------:R-:W-:Y:S05]  /*4b90*/  BSYNC B1 ;  /* 0x0000000000017941 */ /* 0x000fea0003800000 */
.L_x_92:
        /* <DEDUP_REMOVED lines=12> */
.L_x_95:
[----:B------:R-:W-:Y:S05]  /*4c60*/  BSYNC B1 ;  /* 0x0000000000017941 */ /* 0x000fea0003800000 */
.L_x_94:
        /* <DEDUP_REMOVED lines=12> */
.L_x_97:
[----:B------:R-:W-:Y:S05]  /*4d30*/  BSYNC B1 ;  /* 0x0000000000017941 */ /* 0x000fea0003800000 */
.L_x_96:
        /* <DEDUP_REMOVED lines=12> */
.L_x_99:
[----:B------:R-:W-:Y:S05]  /*4e00*/  BSYNC B1 ;  /* 0x0000000000017941 */ /* 0x000fea0003800000 */
.L_x_98:
[----:B-----5:R-:W-:Y:S01]  /*4e10*/  LOP3.LUT R7, R7, 0xff, RZ, 0xc0, !PT ;  /* 0x000000ff07077812 */ /* 0x020fe200078ec0ff */
[----:B------:R-:W-:Y:S01]  /*4e20*/  BSSY B1, `(.L_x_100) ;  /* 0x000000b000017945 */ /* 0x000fe20003800000 */
[----:B------:R-:W-:Y:S02]  /*4e30*/  ISETP.LT.OR P2, PT, R33, 0x39, !P1 ;  /* 0x000000392100780c */ /* 0x000fe40004f41670 */
[----:B------:R-:W-:-:S05]  /*4e40*/  F2FP.F16.E4M3.UNPACK_B R7, R7 ;  /* 0x00000007ff07723e */ /* 0x000fca00020006ff */
[----:B0-2---:R-:W-:-:S05]  /*4e50*/  HADD2.F32 R28, -RZ, R7.H0_H0 ;  /* 0x20000007ff1c7230 */ /* 0x005fca0000004100 */
[----:B------:R-:W-:-:S04]  /*4e60*/  FMUL R7, R28, R9 ;  /* 0x000000091c077220 */ /* 0x000fc80000400000 */
[----:B------:R-:W-:-:S05]  /*4e70*/  FFMA R7, R114, R8, R7 ;  /* 0x0000000872077223 */ /* 0x000fca0000000007 */
[----:B------:R-:W-:Y:S02]  /*4e80*/  F2FP.SATFINITE.E4M3.F32.PACK_AB_MERGE_C R29, RZ, R7, RZ ;  /* 0x00000007ff1d723e */ /* 0x000fe400048070ff */
[----:B------:R-:W-:-:S03]  /*4e90*/  PRMT R7, RZ, 0x7610, R7 ;  /* 0x00007610ff077816 */ /* 0x000fc60000000007 */
[----:B------:R0:W-:Y:S01]  /*4ea0*/  @!P0 STG.E.U8 desc[UR16][R16.64+0x39], R29 ;  /* 0x0000391d10008986 */ /* 0x0001e2000c101110 */
[----:B------:R-:W-:Y:S05]  /*4eb0*/  @P2 BRA `(.L_x_101) ;  /* 0x0000000000042947 */ /* 0x000fea0003800000 */
[----:B------:R2:W5:Y:S02]  /*4ec0*/  LDG.E.U8 R7, desc[UR16][R30.64+0x38] ;  /* 0x000038101e077981 */ /* 0x000564000c1e1100 */
.L_x_101:
[----:B------:R-:W-:Y:S05]  /*4ed0*/  BSYNC B1 ;  /* 0x0000000000017941 */ /* 0x000fea0003800000 */
.L_x_100:
[----:B-----5:R-:W-:Y:S01]  /*4ee0*/  LOP3.LUT R7, R7, 0xff, RZ, 0xc0, !PT ;  /* 0x000000ff07077812 */ /* 0x020fe200078ec0ff */
[----:B------:R-:W-:Y:S01]  /*4ef0*/  BSSY B1, `(.L_x_102) ;  /* 0x000000b000017945 */ /* 0x000fe20003800000 */
[----:B------:R-:W-:Y:S02]  /*4f00*/  ISETP.LT.OR P1, PT, R33, 0x3a, !P1 ;  /* 0x0000003a2100780c */ /* 0x000fe40004f21670 */
[----:B------:R-:W-:-:S05]  /*4f10*/  F2FP.F16.E4M3.UNPACK_B R7, R7 ;  /* 0x00000007ff07723e */ /* 0x000fca00020006ff */
[----:B01--4-:R-:W-:Y:S01]  /*4f20*/  HADD2.F32 R16, -RZ, R7.H0_H0 ;  /* 0x20000007ff107230 */ /* 0x013fe20000004100 */
[----:B------:R-:W-:-:S04]  /*4f30*/  PRMT R7, RZ, 0x7610, R7 ;  /* 0x00007610ff077816 */ /* 0x000fc80000000007 */
[----:B------:R-:W-:-:S04]  /*4f40*/  FMUL R16, R16, R9 ;  /* 0x0000000910107220 */ /* 0x000fc80000400000 */
[----:B------:R-:W-:-:S05]  /*4f50*/  FFMA R16, R117, R8, R16 ;  /* 0x0000000875107223 */ /* 0x000fca0000000010 */
[----:B------:R-:W-:-:S05]  /*4f60*/  F2FP.SATFINITE.E4M3.F32.PACK_AB_MERGE_C R17, RZ, R16, RZ ;  /* 0x00000010ff11723e */ /* 0x000fca00048070ff */
[----:B------:R0:W-:Y:S01]  /*4f70*/  @!P2 STG.E.U8 desc[UR16][R14.64+0x38], R17 ;  /* 0x000038110e00a986 */ /* 0x0001e2000c101110 */
[----:B------:R-:W-:Y:S05]  /*4f80*/  @P1 BRA `(.L_x_103) ;  /* 0x0000000000041947 */ /* 0x000fea0003800000 */
[----:B------:R1:W5:Y:S02]  /*4f90*/  LDG.E.U8 R7, desc[UR16][R30.64+0x39] ;  /* 0x000039101e077981 */ /* 0x000364000c1e1100 */
.L_x_103:
[----:B------:R-:W-:Y:S05]  /*4fa0*/  BSYNC B1 ;  /* 0x0000000000017941 */ /* 0x000fea0003800000 */
.L_x_102:
[----:B-----5:R-:W-:Y:S01]  /*4fb0*/  LOP3.LUT R7, R7, 0xff, RZ, 0xc0, !PT ;  /* 0x000000ff07077812 */ /* 0x020fe200078ec0ff */
[----:B------:R-:W-:Y:S01]  /*4fc0*/  BSSY B1, `(.L_x_104) ;  /* 0x0000013000017945 */ /* 0x000fe20003800000 */
[----:B------:R-:W-:Y:S02]  /*4fd0*/  IADD3 R29, P0, R35, 0x80, RZ ;  /* 0x00000080231d7810 */ /* 0x000fe40007f1e0ff */
[----:B------:R-:W-:-:S03]  /*4fe0*/  F2FP.F16.E4M3.UNPACK_B R7, R7 ;  /* 0x00000007ff07723e */ /* 0x000fc600020006ff */
[----:B0-----:R-:W-:Y:S01]  /*4ff0*/  IMAD.X R17, RZ, RZ, R25, P0 ;  /* 0x000000ffff117224 */ /* 0x001fe200000e0619 */
        /* <DEDUP_REMOVED lines=9> */
[----:B-123--:R-:W-:Y:S02]  /*5090*/  F2FP.SATFINITE.E4M3.F32.PACK_AB_MERGE_C R31, RZ, R7, RZ ;  /* 0x00000007ff1f723e */ /* 0x00efe400048070ff */
[----:B------:R-:W-:Y:S02]  /*50a0*/  IADD3.X R17, R17, UR11, R29, P2, !PT ;  /* 0x0000000b11117c10 */ /* 0x000fe400097fe41d */
[----:B------:R-:W-:Y:S01]  /*50b0*/  PRMT R7, RZ, 0x7610, R7 ;  /* 0x00007610ff077816 */ /* 0x000fe20000000007 */
[----:B------:R0:W-:Y:S01]  /*50c0*/  @!P1 STG.E.U8 desc[UR16][R14.64+0x39], R31 ;  /* 0x0000391f0e009986 */ /* 0x0001e2000c101110 */
[----:B------:R-:W-:Y:S05]  /*50d0*/  @P4 BRA `(.L_x_105) ;  /* 0x0000000000044947 */ /* 0x000fea0003800000 */
[----:B------:R1:W5:Y:S02]  /*50e0*/  LDG.E.U8 R7, desc[UR16][R16.64] ;  /* 0x0000001010077981 */ /* 0x000364000c1e1100 */
.L_x_105:
[----:B------:R-:W-:Y:S05]  /*50f0*/  BSYNC B1 ;  /* 0x0000000000017941 */ /* 0x000fea0003800000 */
.L_x_104:
[----:B-----5:R-:W-:Y:S01]  /*5100*/  LOP3.LUT R7, R7, 0xff, RZ, 0xc0, !PT ;  /* 0x000000ff07077812 */ /* 0x020fe200078ec0ff */
[----:B------:R-:W-:Y:S01]  /*5110*/  BSSY B1, `(.L_x_106) ;  /* 0x000000b000017945 */ /* 0x000fe20003800000 */
[----:B------:R-:W-:Y:S02]  /*5120*/  ISETP.LT.OR P2, PT, R33, 0x2, !P0 ;  /* 0x000000022100780c */ /* 0x000fe40004741670 */
[----:B------:R-:W-:-:S05]  /*5130*/  F2FP.F16.E4M3.UNPACK_B R7, R7 ;  /* 0x00000007ff07723e */ /* 0x000fca00020006ff */
[----:B0-----:R-:W-:Y:S01]  /*5140*/  HADD2.F32 R14, -RZ, R7.H0_H0 ;  /* 0x20000007ff0e7230 */ /* 0x001fe20000004100 */
[----:B------:R-:W-:-:S04]  /*5150*/  PRMT R7, RZ, 0x7610, R7 ;  /* 0x00007610ff077816 */ /* 0x000fc80000000007 */
[----:B------:R-:W-:-:S04]  /*5160*/  FMUL R14, R14, R9 ;  /* 0x000000090e0e7220 */ /* 0x000fc80000400000 */
[----:B------:R-:W-:-:S05]  /*5170*/  FFMA R14, R115, R8, R14 ;  /* 0x00000008730e7223 */ /* 0x000fca000000000e */
[----:B------:R-:W-:-:S05]  /*5180*/  F2FP.SATFINITE.E4M3.F32.PACK_AB_MERGE_C R15, RZ, R14, RZ ;  /* 0x0000000eff0f723e */ /* 0x000fca00048070ff */
[----:B------:R0:W-:Y:S01]  /*5190*/  @!P4 STG.E.U8 desc[UR16][R12.64], R15 ;  /* 0x0000000f0c00c986 */ /* 0x0001e2000c101110 */
[----:B------:R-:W-:Y:S05]  /*51a0*/  @P2 BRA `(.L_x_107) ;  /* 0x0000000000042947 */ /* 0x000fea0003800000 */
[----:B------:R2:W5:Y:S02]  /*51b0*/  LDG.E.U8 R7, desc[UR16][R16.64+0x1] ;  /* 0x0000011010077981 */ /* 0x000564000c1e1100 */
.L_x_107:
[----:B------:R-:W-:Y:S05]  /*51c0*/  BSYNC B1 ;  /* 0x0000000000017941 */ /* 0x000fea0003800000 */
.L_x_106:
[----:B-----5:R-:W-:Y:S01]  /*51d0*/  LOP3.LUT R7, R7, 0xff, RZ, 0xc0, !PT ;  /* 0x000000ff07077812 */ /* 0x020fe200078ec0ff */
[----:B------:R-:W-:Y:S01]  /*51e0*/  BSSY B1, `(.L_x_108) ;  /* 0x0000013000017945 */ /* 0x000fe20003800000 */
[----:B------:R-:W-:Y:S02]  /*51f0*/  IADD3 R35, P1, R35, 0x88, RZ ;  /* 0x0000008823237810 */ /* 0x000fe40007f3e0ff */
[----:B------:R-:W-:-:S03]  /*5200*/  F2FP.F16.E4M3.UNPACK_B R7, R7 ;  /* 0x00000007ff07723e */ /* 0x000fc600020006ff */
[----:B------:R-:W-:Y:S01]  /*5210*/  IMAD.X R24, RZ, RZ, R25, P1 ;  /* 0x000000ffff187224 */ /* 0x000fe200008e0619 */
[----:B------:R-:W-:Y:S01]  /*5220*/  ISETP.GE.AND P1, PT, R34, 0x89, PT ;  /* 0x000000892200780c */ /* 0x000fe20003f26270 */
[----:B------:R-:W-:Y:S02]  /*5230*/  HADD2.F32 R14, -RZ, R7.H0_H0 ;  /* 0x20000007ff0e7230 */ /* 0x000fe40000004100 */
[----:B------:R-:W-:Y:S01]  /*5240*/  IMAD R24, R24, UR6, RZ ;  /* 0x0000000618187c24 */ /* 0x000fe2000f8e02ff */
[----:B------:R-:W-:Y:S01]  /*5250*/  ISETP.LT.OR P5, PT, R33, 0x1, !P1 ;  /* 0x000000012100780c */ /* 0x000fe20004fa1670 */
[----:B------:R-:W-:-:S04]  /*5260*/  IMAD.WIDE.U32 R26, R35, UR6, R26 ;  /* 0x00000006231a7c25 */ /* 0x000fc8000f8e001a */
[----:B------:R-:W-:Y:S01]  /*5270*/  FMUL R7, R14, R9 ;  /* 0x000000090e077220 */ /* 0x000fe20000400000 */
[----:B------:R-:W-:-:S03]  /*5280*/  IMAD R35, R35, UR7, R24 ;  /* 0x0000000723237c24 */ /* 0x000fc6000f8e0218 */
[----:B------:R-:W-:Y:S01]  /*5290*/  FFMA R7, R110, R8, R7 ;  /* 0x000000086e077223 */ /* 0x000fe20000000007 */
[----:B------:R-:W-:-:S04]  /*52a0*/  IADD3 R14, P4, R26, UR10, RZ ;  /* 0x0000000a1a0e7c10 */ /* 0x000fc8000ff9e0ff */
[----:B------:R-:W-:Y:S02]  /*52b0*/  F2FP.SATFINITE.E4M3.F32.PACK_AB_MERGE_C R25, RZ, R7, RZ ;  /* 0x00000007ff19723e */ /* 0x000fe400048070ff */
[----:B0-----:R-:W-:Y:S02]  /*52c0*/  IADD3.X R15, R27, UR11, R35, P4, !PT ;  /* 0x0000000b1b0f7c10 */ /* 0x001fe4000a7fe423 */
[----:B------:R-:W-:Y:S01]  /*52d0*/  PRMT R7, RZ, 0x7610, R7 ;  /* 0x00007610ff077816 */ /* 0x000fe20000000007 */
[----:B------:R0:W-:Y:S01]  /*52e0*/  @!P2 STG.E.U8 desc[UR16][R12.64+0x1], R25 ;  /* 0x000001190c00a986 */ /* 0x0001e2000c101110 */
[----:B------:R-:W-:Y:S05]  /*52f0*/  @P5 BRA `(.L_x_109) ;  /* 0x0000000000045947 */ /* 0x000fea0003800000 */
[----:B------:R3:W5:Y:S02]  /*5300*/  LDG.E.U8 R7, desc[UR16][R14.64] ;  /* 0x000000100e077981 */ /* 0x000764000c1e1100 */
.L_x_109:
[----:B------:R-:W-:Y:S05]  /*5310*/  BSYNC B1 ;  /* 0x0000000000017941 */ /* 0x000fea0003800000 */
.L_x_108:
        /* <DEDUP_REMOVED lines=8> */
[----:B0-----:R-:W-:-:S05]  /*53a0*/  F2FP.SATFINITE.E4M3.F32.PACK_AB_MERGE_C R25, RZ, R24, RZ ;  /* 0x00000018ff19723e */ /* 0x001fca00048070ff */
[----:B------:R0:W-:Y:S01]  /*53b0*/  @!P5 STG.E.U8 desc[UR16][R10.64], R25 ;  /* 0x000000190a00d986 */ /* 0x0001e2000c101110 */
[----:B------:R-:W-:Y:S05]  /*53c0*/  @P2 BRA `(.L_x_111) ;  /* 0x0000000000042947 */ /* 0x000fea0003800000 */
[----:B------:R4:W5:Y:S02]  /*53d0*/  LDG.E.U8 R7, desc[UR16][R14.64+0x1] ;  /* 0x000001100e077981 */ /* 0x000964000c1e1100 */
.L_x_111:
[----:B------:R-:W-:Y:S05]  /*53e0*/  BSYNC B1 ;  /* 0x0000000000017941 */ /* 0x000fea0003800000 */
.L_x_110:
[----:B-----5:R-:W-:Y:S01]  /*53f0*/  LOP3.LUT R7, R7, 0xff, RZ, 0xc0, !PT ;  /* 0x000000ff07077812 */ /* 0x020fe200078ec0ff */
[----:B------:R-:W-:Y:S01]  /*5400*/  BSSY B1, `(.L_x_112) ;  /* 0x000000b000017945 */ /* 0x000fe20003800000 */
[----:B------:R-:W-:Y:S02]  /*5410*/  ISETP.LT.OR P4, PT, R33, 0x9, !P0 ;  /* 0x000000092100780c */ /* 0x000fe40004781670 */
[----:B------:R-:W-:-:S05]  /*5420*/  F2FP.F16.E4M3.UNPACK_B R7, R7 ;  /* 0x00000007ff07723e */ /* 0x000fca00020006ff */
[----:B------:R-:W-:-:S05]  /*5430*/  HADD2.F32 R24, -RZ, R7.H0_H0 ;  /* 0x20000007ff187230 */ /* 0x000fca0000004100 */
[----:B------:R-:W-:-:S04]  /*5440*/  FMUL R7, R24, R9 ;  /* 0x0000000918077220 */ /* 0x000fc80000400000 */
[----:B------:R-:W-:-:S05]  /*5450*/  FFMA R7, R108, R8, R7 ;  /* 0x000000086c077223 */ /* 0x000fca0000000007 */
[----:B0-----:R-:W-:Y:S02]  /*5460*/  F2FP.SATFINITE.E4M3.F32.PACK_AB_MERGE_C R25, RZ, R7, RZ ;  /* 0x00000007ff19723e */ /* 0x001fe400048070ff */
[----:B------:R-:W-:-:S03]  /*5470*/  PRMT R7, RZ, 0x7610, R7 ;  /* 0x00007610ff077816 */ /* 0x000fc60000000007 */
[----:B------:R0:W-:Y:S01]  /*5480*/  @!P2 STG.E.U8 desc[UR16][R10.64+0x1], R25 ;  /* 0x000001190a00a986 */ /* 0x0001e2000c101110 */
[----:B------:R-:W-:Y:S05]  /*5490*/  @P4 BRA `(.L_x_113) ;  /* 0x0000000000044947 */ /* 0x000fea0003800000 */
[----:B------:R0:W5:Y:S02]  /*54a0*/  LDG.E.U8 R7, desc[UR16][R16.64+0x8] ;  /* 0x0000081010077981 */ /* 0x000164000c1e1100 */
.L_x_113:
[----:B------:R-:W-:Y:S05]  /*54b0*/  BSYNC B1 ;  /* 0x0000000000017941 */ /* 0x000fea0003800000 */
.L_x_112:
        /* <DEDUP_REMOVED lines=12> */
.L_x_115:
[----:B------:R-:W-:Y:S05]  /*5580*/  BSYNC B1 ;  /* 0x0000000000017941 */ /* 0x000fea0003800000 */
.L_x_114:
        /* <DEDUP_REMOVED lines=12> */
.L_x_117:
[----:B------:R-:W-:Y:S05]  /*5650*/  BSYNC B1 ;  /* 0x0000000000017941 */ /* 0x000fea0003800000 */
.L_x_116:
        /* <DEDUP_REMOVED lines=12> */
.L_x_119:
[----:B------:R-:W-:Y:S05]  /*5720*/  BSYNC B1 ;  /* 0x0000000000017941 */ /* 0x000fea0003800000 */
.L_x_118:
        /* <DEDUP_REMOVED lines=12> */
.L_x_121:
[----:B------:R-:W-:Y:S05]  /*57f0*/  BSYNC B1 ;  /* 0x0000000000017941 */ /* 0x000fea0003800000 */
.L_x_120:
        /* <DEDUP_REMOVED lines=12> */
.L_x_123:
[----:B------:R-:W-:Y:S05]  /*58c0*/  BSYNC B1 ;  /* 0x0000000000017941 */ /* 0x000fea0003800000 */
.L_x_122:
        /* <DEDUP_REMOVED lines=12> */
.L_x_125:
[----:B------:R-:W-:Y:S05]  /*5990*/  BSYNC B1 ;  /* 0x0000000000017941 */ /* 0x000fea0003800000 */
.L_x_124:
        /* <DEDUP_REMOVED lines=12> */
.L_x_127:
[----:B------:R-:W-:Y:S05]  /*5a60*/  BSYNC B1 ;  /* 0x0000000000017941 */ /* 0x000fea0003800000 */
.L_x_126:
        /* <DEDUP_REMOVED lines=12> */
.L_x_129:
[----:B------:R-:W-:Y:S05]  /*5b30*/  BSYNC B1 ;  /* 0x0000000000017941 */ /* 0x000fea0003800000 */
.L_x_128:
        /* <DEDUP_REMOVED lines=12> */
.L_x_131:
[----:B------:R-:W-:Y:S05]  /*5c00*/  BSYNC B1 ;  /* 0x0000000000017941 */ /* 0x000fea0003800000 */
.L_x_130:
        /* <DEDUP_REMOVED lines=12> */
.L_x_133:
[----:B------:R-:W-:Y:S05]  /*5cd0*/  BSYNC B1 ;  /* 0x0000000000017941 */ /* 0x000fea0003800000 */
.L_x_132:
        /* <DEDUP_REMOVED lines=12> */
.L_x_135:
[----:B------:R-:W-:Y:S05]  /*5da0*/  BSYNC B1 ;  /* 0x0000000000017941 */ /* 0x000fea0003800000 */
.L_x_134:
        /* <DEDUP_REMOVED lines=12> */
.L_x_137:
[----:B------:R-:W-:Y:S05]  /*5e70*/  BSYNC B1 ;  /* 0x0000000000017941 */ /* 0x000fea0003800000 */
.L_x_136:
        /* <DEDUP_REMOVED lines=12> */
.L_x_139:
[----:B------:R-:W-:Y:S05]  /*5f40*/  BSYNC B1 ;  /* 0x0000000000017941 */ /* 0x000fea0003800000 */
.L_x_138:
        /* <DEDUP_REMOVED lines=12> */
.L_x_141:
[----:B------:R-:W-:Y:S05]  /*6010*/  BSYNC B1 ;  /* 0x0000000000017941 */ /* 0x000fea0003800000 */
.L_x_140:
        /* <DEDUP_REMOVED lines=12> */
.L_x_143:
[----:B------:R-:W-:Y:S05]  /*60e0*/  BSYNC B1 ;  /* 0x0000000000017941 */ /* 0x000fea0003800000 */
.L_x_142:
        /* <DEDUP_REMOVED lines=12> */
.L_x_145:
[----:B------:R-:W-:Y:S05]  /*61b0*/  BSYNC B1 ;  /* 0x0000000000017941 */ /* 0x000fea0003800000 */
.L_x_144:
        /* <DEDUP_REMOVED lines=12> */
.L_x_147:
[----:B------:R-:W-:Y:S05]  /*6280*/  BSYNC B1 ;  /* 0x0000000000017941 */ /* 0x000fea0003800000 */
.L_x_146:
        /* <DEDUP_REMOVED lines=12> */
.L_x_149:
[----:B------:R-:W-:Y:S05]  /*6350*/  BSYNC B1 ;  /* 0x0000000000017941 */ /* 0x000fea0003800000 */
.L_x_148:
        /* <DEDUP_REMOVED lines=12> */
.L_x_151:
[----:B------:R-:W-:Y:S05]  /*6420*/  BSYNC B1 ;  /* 0x0000000000017941 */ /* 0x000fea0003800000 */
.L_x_150:
        /* <DEDUP_REMOVED lines=12> */
.L_x_153:
[----:B------:R-:W-:Y:S05]  /*64f0*/  BSYNC B1 ;  /* 0x0000000000017941 */ /* 0x000fea0003800000 */
.L_x_152:
        /* <DEDUP_REMOVED lines=12> */
.L_x_155:
[----:B------:R-:W-:Y:S05]  /*65c0*/  BSYNC B1 ;  /* 0x0000000000017941 */ /* 0x000fea0003800000 */
.L_x_154:
        /* <DEDUP_REMOVED lines=12> */
.L_x_157:
[----:B------:R-:W-:Y:S05]  /*6690*/  BSYNC B1 ;  /* 0x0000000000017941 */ /* 0x000fea0003800000 */
.L_x_156:
        /* <DEDUP_REMOVED lines=12> */
.L_x_159:
[----:B------:R-:W-:Y:S05]  /*6760*/  BSYNC B1 ;  /* 0x0000000000017941 */ /* 0x000fea0003800000 */
.L_x_158:
        /* <DEDUP_REMOVED lines=12> */
.L_x_161:
[----:B------:R-:W-:Y:S05]  /*6830*/  BSYNC B1 ;  /* 0x0000000000017941 */ /* 0x000fea0003800000 */
.L_x_160:
        /* <DEDUP_REMOVED lines=12> */
.L_x_163:
[----:B------:R-:W-:Y:S05]  /*6900*/  BSYNC B1 ;  /* 0x0000000000017941 */ /* 0x000fea0003800000 */
.L_x_162:
[----:B-----5:R-:W-:Y:S01]  /*6910*/  LOP3.LUT R7, R7, 0xff, RZ, 0xc0, !PT ;  /* 0x000000ff07077812 */ /* 0x020fe200078ec0ff */
[----:B------:R-:W-:Y:S01]  /*6920*/  BSSY B1, `(.L_x_164) ;  /* 0x000000b000017945 */ /* 0x000fe20003800000 */
[----:B------:R-:W-:Y:S02]  /*6930*/  ISETP.LT.OR P2, PT, R33, 0x39, !P1 ;  /* 0x000000392100780c */ /* 0x000fe40004f41670 */
[----:B------:R-:W-:-:S05]  /*6940*/  F2FP.F16.E4M3.UNPACK_B R7, R7 ;  /* 0x00000007ff07723e */ /* 0x000fca00020006ff */
[----:B012---:R-:W-:-:S05]  /*6950*/  HADD2.F32 R16, -RZ, R7.H0_H0 ;  /* 0x20000007ff107230 */ /* 0x007fca0000004100 */
[----:B------:R-:W-:-:S04]  /*6960*/  FMUL R7, R16, R9 ;  /* 0x0000000910077220 */ /* 0x000fc80000400000 */
[----:B------:R-:W-:-:S05]  /*6970*/  FFMA R7, R18, R8, R7 ;  /* 0x0000000812077223 */ /* 0x000fca0000000007 */
[----:B------:R-:W-:Y:S02]  /*6980*/  F2FP.SATFINITE.E4M3.F32.PACK_AB_MERGE_C R17, RZ, R7, RZ ;  /* 0x00000007ff11723e */ /* 0x000fe400048070ff */
[----:B------:R-:W-:-:S03]  /*6990*/  PRMT R7, RZ, 0x7610, R7 ;  /* 0x00007610ff077816 */ /* 0x000fc60000000007 */
[----:B------:R0:W-:Y:S01]  /*69a0*/  @!P0 STG.E.U8 desc[UR16][R12.64+0x39], R17 ;  /* 0x000039110c008986 */ /* 0x0001e2000c101110 */
[----:B------:R-:W-:Y:S05]  /*69b0*/  @P2 BRA `(.L_x_165) ;  /* 0x0000000000042947 */ /* 0x000fea0003800000 */
[----:B------:R1:W5:Y:S02]  /*69c0*/  LDG.E.U8 R7, desc[UR16][R14.64+0x38] ;  /* 0x000038100e077981 */ /* 0x000364000c1e1100 */
.L_x_165:
[----:B------:R-:W-:Y:S05]  /*69d0*/  BSYNC B1 ;  /* 0x0000000000017941 */ /* 0x000fea0003800000 */
.L_x_164:
        /* <DEDUP_REMOVED lines=12> */
.L_x_167:
[----:B------:R-:W-:Y:S05]  /*6aa0*/  BSYNC B1 ;  /* 0x0000000000017941 */ /* 0x000fea0003800000 */
.L_x_166:
[----:B------:R-:W-:Y:S05]  /*6ab0*/  @P1 BRA `(.L_x_168) ;  /* 0x0000001000301947 */ /* 0x000fea0003800000 */
[----:B-----5:R-:W-:-:S04]  /*6ac0*/  LOP3.LUT R7, R7, 0xff, RZ, 0xc0, !PT ;  /* 0x000000ff07077812 */ /* 0x020fc800078ec0ff */
[----:B------:R-:W-:-:S05]  /*6ad0*/  F2FP.F16.E4M3.UNPACK_B R7, R7 ;  /* 0x00000007ff07723e */ /* 0x000fca00020006ff */
[----:B------:R-:W-:-:S05]  /*6ae0*/  HADD2.F32 R12, -RZ, R7.H0_H0 ;  /* 0x20000007ff0c7230 */ /* 0x000fca0000004100 */
[----:B------:R-:W-:-:S04]  /*6af0*/  FMUL R7, R12, R9 ;  /* 0x000000090c077220 */ /* 0x000fc80000400000 */
[----:B------:R-:W-:-:S05]  /*6b00*/  FFMA R7, R20, R8, R7 ;  /* 0x0000000814077223 */ /* 0x000fca0000000007 */
[----:B------:R-:W-:-:S05]  /*6b10*/  F2FP.SATFINITE.E4M3.F32.PACK_AB_MERGE_C R7, RZ, R7, RZ ;  /* 0x00000007ff07723e */ /* 0x000fca00048070ff */
[----:B------:R0:W-:Y:S01]  /*6b20*/  STG.E.U8 desc[UR16][R10.64+0x39], R7 ;  /* 0x000039070a007986 */ /* 0x0001e2000c101110 */
[----:B------:R-:W-:Y:S05]  /*6b30*/  BRA `(.L_x_168) ;  /* 0x0000001000107947 */ /* 0x000fea0003800000 */
.L_x_39:
[C---:B------:R-:W-:Y:S01]  /*6b40*/  ISETP.GE.AND P0, PT, R34.reuse, 0x1, PT ;  /* 0x000000012200780c */ /* 0x040fe20003f06270 */
[-C--:B--2---:R-:W-:Y:S01]  /*6b50*/  FMUL R147, R147, R8.reuse ;  /* 0x0000000893937220 */ /* 0x084fe20000400000 */
[----:B------:R-:W-:Y:S01]  /*6b60*/  ISETP.GE.AND P2, PT, R34, 0x9, PT ;  /* 0x000000092200780c */ /* 0x000fe20003f46270 */
[-C--:B------:R-:W-:Y:S01]  /*6b70*/  FMUL R142, R142, R8.reuse ;  /* 0x000000088e8e7220 */ /* 0x080fe20000400000 */
[----:B------:R-:W-:Y:S01]  /*6b80*/  ISETP.LT.OR P1, PT, R33, 0x1, !P0 ;  /* 0x000000012100780c */ /* 0x000fe20004721670 */
[-C--:B------:R-:W-:Y:S01]  /*6b90*/  FMUL R145, R145, R8.reuse ;  /* 0x0000000891917220 */ /* 0x080fe20000400000 */
[----:B------:R-:W-:Y:S01]  /*6ba0*/  F2FP.SATFINITE.E4M3.F32.PACK_AB_MERGE_C R147, RZ, R147, RZ ;  /* 0x00000093ff93723e */ /* 0x000fe200048070ff */
[-C--:B------:R-:W-:Y:S01]  /*6bb0*/  FMUL R140, R140, R8.reuse ;  /* 0x000000088c8c7220 */ /* 0x080fe20000400000 */
[----:B------:R-:W-:Y:S01]  /*6bc0*/  ISETP.LT.OR P4, PT, R33, 0x2, !P0 ;  /* 0x000000022100780c */ /* 0x000fe20004781670 */
[-C--:B------:R-:W-:Y:S01]  /*6bd0*/  FMUL R143, R143, R8.reuse ;  /* 0x000000088f8f7220 */ /* 0x080fe20000400000 */
[C---:B------:R-:W-:Y:S01]  /*6be0*/  ISETP.LT.OR P5, PT, R33.reuse, 0x1, !P2 ;  /* 0x000000012100780c */ /* 0x040fe200057a1670 */
[-C--:B------:R-:W-:Y:S01]  /*6bf0*/  FMUL R138, R138, R8.reuse ;  /* 0x000000088a8a7220 */ /* 0x080fe20000400000 */
[----:B------:R-:W-:Y:S01]  /*6c00*/  ISETP.LT.OR P6, PT, R33, 0x2, !P2 ;  /* 0x000000022100780c */ /* 0x000fe200057c1670 */
[----:B------:R-:W-:Y:S01]  /*6c10*/  FMUL R141, R141, R8 ;  /* 0x000000088d8d7220 */ /* 0x000fe20000400000 */
[----:B------:R-:W-:Y:S01]  /*6c20*/  F2FP.SATFINITE.E4M3.F32.PACK_AB_MERGE_C R7, RZ, R142, RZ ;  /* 0x0000008eff07723e */ /* 0x000fe200048070ff */
[-C--:B------:R-:W-:Y:S01]  /*6c30*/  FMUL R136, R136, R8.reuse ;  /* 0x0000000888887220 */ /* 0x080fe20000400000 */
[----:B------:R-:W-:Y:S01]  /*6c40*/  F2FP.SATFINITE.E4M3.F32.PACK_AB_MERGE_C R145, RZ, R145, RZ ;  /* 0x00000091ff91723e */ /* 0x000fe200048070ff */
[----:B------:R-:W-:Y:S01]  /*6c50*/  @!P1 STG.E.U8 desc[UR16][R16.64], R147 ;  /* 0x0000009310009986 */ /* 0x000fe2000c101110 */
[----:B------:R-:W-:Y:S01]  /*6c60*/  ISETP.LT.OR P1, PT, R33, 0x9, !P0 ;  /* 0x000000092100780c */ /* 0x000fe20004721670 */
[----:B------:R-:W-:Y:S01]  /*6c70*/  FMUL R139, R139, R8 ;  /* 0x000000088b8b7220 */ /* 0x000fe20000400000 */
[----:B------:R-:W-:Y:S01]  /*6c80*/  F2FP.SATFINITE.E4M3.F32.PACK_AB_MERGE_C R25, RZ, R140, RZ ;  /* 0x0000008cff19723e */ /* 0x000fe200048070ff */
[----:B------:R0:W-:Y:S01]  /*6c90*/  @!P4 STG.E.U8 desc[UR16][R16.64+0x1], R7 ;  /* 0x000001071000c986 */ /* 0x0001e2000c101110 */
[----:B------:R-:W-:Y:S01]  /*6ca0*/  F2FP.SATFINITE.E4M3.F32.PACK_AB_MERGE_C R143, RZ, R143, RZ ;  /* 0x0000008fff8f723e */ /* 0x000fe200048070ff */
[-C--:B------:R-:W-:Y:S01]  /*6cb0*/  FMUL R134, R134, R8.reuse ;  /* 0x0000000886867220 */ /* 0x080fe20000400000 */
[C---:B------:R-:W-:Y:S01]  /*6cc0*/  ISETP.LT.OR P4, PT, R33.reuse, 0xa, !P0 ;  /* 0x0000000a2100780c */ /* 0x040fe20004781670 */
[----:B------:R-:W-:Y:S01]  /*6cd0*/  @!P5 STG.E.U8 desc[UR16][R14.64], R145 ;  /* 0x000000910e00d986 */ /* 0x000fe2000c101110 */
[----:B------:R-:W-:Y:S01]  /*6ce0*/  ISETP.LT.OR P5, PT, R33, 0x9, !P2 ;  /* 0x000000092100780c */ /* 0x000fe200057a1670 */
[-C--:B------:R-:W-:Y:S01]  /*6cf0*/  FMUL R137, R137, R8.reuse ;  /* 0x0000000889897220 */ /* 0x080fe20000400000 */
[----:B------:R-:W-:Y:S01]  /*6d00*/  F2FP.SATFINITE.E4M3.F32.PACK_AB_MERGE_C R141, RZ, R141, RZ ;  /* 0x0000008dff8d723e */ /* 0x000fe200048070ff */
[----:B------:R1:W-:Y:S01]  /*6d10*/  @!P6 STG.E.U8 desc[UR16][R14.64+0x1], R25 ;  /* 0x000001190e00e986 */ /* 0x0003e2000c101110 */
[C---:B------:R-:W-:Y:S01]  /*6d20*/  ISETP.LT.OR P6, PT, R33.reuse, 0xa, !P2 ;  /* 0x0000000a2100780c */ /* 0x040fe200057c1670 */
[-C--:B------:R-:W-:Y:S01]  /*6d30*/  FMUL R132, R132, R8.reuse ;  /* 0x0000000884847220 */ /* 0x080fe20000400000 */
[----:B------:R-:W-:Y:S01]  /*6d40*/  F2FP.SATFINITE.E4M3.F32.PACK_AB_MERGE_C R139, RZ, R139, RZ ;  /* 0x0000008bff8b723e */ /* 0x000fe200048070ff */
[----:B------:R-:W-:Y:S01]  /*6d50*/  @!P1 STG.E.U8 desc[UR16][R16.64+0x8], R143 ;  /* 0x0000088f10009986 */ /* 0x000fe2000c101110 */
[----:B------:R-:W-:Y:S01]  /*6d60*/  ISETP.LT.OR P1, PT, R33, 0x11, !P0 ;  /* 0x000000112100780c */ /* 0x000fe20004721670 */
[----:B------:R-:W-:Y:S01]  /*6d70*/  FMUL R135, R135, R8 ;  /* 0x0000000887877220 */ /* 0x000fe20000400000 */
[----:B0-----:R-:W-:Y:S01]  /*6d80*/  F2FP.SATFINITE.E4M3.F32.PACK_AB_MERGE_C R7, RZ, R138, RZ ;  /* 0x0000008aff07723e */ /* 0x001fe200048070ff */
[-C--:B------:R-:W-:Y:S01]  /*6d90*/  FMUL R130, R130, R8.reuse ;  /* 0x0000000882827220 */ /* 0x080fe20000400000 */
[----:B------:R-:W-:Y:S01]  /*6da0*/  F2FP.SATFINITE.E4M3.F32.PACK_AB_MERGE_C R137, RZ, R137, RZ ;  /* 0x00000089ff89723e */ /* 0x000fe200048070ff */
[----:B------:R-:W-:Y:S01]  /*6db0*/  FMUL R133, R133, R8 ;  /* 0x0000000885857220 */ /* 0x000fe20000400000 */
[----:B------:R-:W-:Y:S01]  /*6dc0*/  F2FP.SATFINITE.E4M3.F32.PACK_AB_MERGE_C R135, RZ, R135, RZ ;  /* 0x00000087ff87723e */ /* 0x000fe200048070ff */
[----:B------:R0:W-:Y:S01]  /*6dd0*/  @!P4 STG.E.U8 desc[UR16][R16.64+0x9], R7 ;  /* 0x000009071000c986 */ /* 0x0001e2000c101110 */
[----:B-1----:R-:W-:Y:S01]  /*6de0*/  F2FP.SATFINITE.E4M3.F32.PACK_AB_MERGE_C R25, RZ, R136, RZ ;  /* 0x00000088ff19723e */ /* 0x002fe200048070ff */
        /* <DEDUP_REMOVED lines=15> */
[-C--:B------:R-:W-:Y:S01]  /*6ee0*/  FMUL R127, R127, R8.reuse ;  /* 0x000000087f7f7220 */ /* 0x080fe20000400000 */
[----:B------:R-:W-:Y:S01]  /*6ef0*/  FMUL R122, R122, R8 ;  /* 0x000000087a7a7220 */ /* 0x000fe20000400000 */
[----:B------:R-:W-:Y:S01]  /*6f00*/  F2FP.SATFINITE.E4M3.F32.PACK_AB_MERGE_C R129, RZ, R129, RZ ;  /* 0x00000081ff81723e */ /* 0x000fe200048070ff */
[----:B------:R0:W-:Y:S01]  /*6f10*/  @!P4 STG.E.U8 desc[UR16][R16.64+0x11], R7 ;  /* 0x000011071000c986 */ /* 0x0001e2000c101110 */
[----:B-1----:R-:W-:Y:S01]  /*6f20*/  F2FP.SATFINITE.E4M3.F32.PACK_AB_MERGE_C R25, RZ, R132, RZ ;  /* 0x00000084ff19723e */ /* 0x002fe200048070ff */
[-C--:B------:R-:W-:Y:S01]  /*6f30*/  FMUL R125, R125, R8.reuse ;  /* 0x000000087d7d7220 */ /* 0x080fe20000400000 */
[C---:B------:R-:W-:Y:S01]  /*6f40*/  ISETP.LT.OR P4, PT, R33.reuse, 0x1a, !P0 ;  /* 0x0000001a2100780c */ /* 0x040fe20004781670 */
[----:B------:R-:W-:Y:S01]  /*6f50*/  @!P5 STG.E.U8 desc[UR16][R14.64+0x10], R137 ;  /* 0x000010890e00d986 */ /* 0x000fe2000c101110 */
[C---:B------:R-:W-:Y:S01]  /*6f60*/  ISETP.LT.OR P5, PT, R33.reuse, 0x19, !P2 ;  /* 0x000000192100780c */ /* 0x040fe200057a1670 */
[-C--:B------:R-:W-:Y:S01]  /*6f70*/  FMUL R120, R120, R8.reuse ;  /* 0x0000000878787220 */ /* 0x080fe20000400000 */
[----:B------:R-:W-:Y:S01]  /*6f80*/  F2FP.SATFINITE.E4M3.F32.PACK_AB_MERGE_C R127, RZ, R127, RZ ;  /* 0x0000007fff7f723e */ /* 0x000fe200048070ff */
[----:B------:R1:W-:Y:S01]  /*6f90*/  @!P6 STG.E.U8 desc[UR16][R14.64+0x11], R25 ;  /* 0x000011190e00e986 */ /* 0x0003e2000c101110 */
[----:B------:R-:W-:Y:S01]  /*6fa0*/  ISETP.LT.OR P6, PT, R33, 0x1a, !P2 ;  /* 0x0000001a2100780c */ /* 0x000fe200057c1670 */
        /* <DEDUP_REMOVED lines=8> */
[-C--:B------:R-:W-:Y:S01]  /*7030*/  FMUL R116, R116, R8.reuse ;  /* 0x0000000874747220 */ /* 0x080fe20000400000 */
[----:B------:R-:W-:Y:S01]  /*7040*/  FMUL R114, R114, R8 ;  /* 0x0000000872727220 */ /* 0x000fe20000400000 */
[----:B-1----:R-:W-:Y:S01]  /*7050*/  F2FP.SATFINITE.E4M3.F32.PACK_AB_MERGE_C R25, RZ, R128, RZ ;  /* 0x00000080ff19723e */ /* 0x002fe200048070ff */
[----:B------:R0:W-:Y:S01]  /*7060*/  @!P4 STG.E.U8 desc[UR16][R16.64+0x19], R7 ;  /* 0x000019071000c986 */ /* 0x0001e2000c101110 */
[----:B------:R-:W-:Y:S01]  /*7070*/  ISETP.LT.OR P4, PT, R33, 0x22, !P0 ;  /* 0x000000222100780c */ /* 0x000fe20004781670 */
[-C--:B------:R-:W-:Y:S01]  /*7080*/  FMUL R119, R119, R8.reuse ;  /* 0x0000000877777220 */ /* 0x080fe20000400000 */
[----:B------:R-:W-:Y:S01]  /*7090*/  F2FP.SATFINITE.E4M3.F32.PACK_AB_MERGE_C R121, RZ, R121, RZ ;  /* 0x00000079ff79723e */ /* 0x000fe200048070ff */
[----:B------:R-:W-:Y:S01]  /*70a0*/  @!P5 STG.E.U8 desc[UR16][R14.64+0x18], R133 ;  /* 0x000018850e00d986 */ /* 0x000fe2000c101110 */
[----:B------:R-:W-:Y:S01]  /*70b0*/  ISETP.LT.OR P5, PT, R33, 0x21, !P2 ;  /* 0x000000212100780c */ /* 0x000fe200057a1670 */
[----:B------:R-:W-:Y:S01]  /*70c0*/  FMUL R117, R117, R8 ;  /* 0x0000000875757220 */ /* 0x000fe20000400000 */
[----:B------:R-:W-:Y:S01]  /*70d0*/  F2FP.SATFINITE.E4M3.F32.PACK_AB_MERGE_C R27, RZ, R114, RZ ;  /* 0x00000072ff1b723e */ /* 0x000fe200048070ff */
[----:B------:R1:W-:Y:S01]  /*70e0*/  @!P6 STG.E.U8 desc[UR16][R14.64+0x19], R25 ;  /* 0x000019190e00e986 */ /* 0x0003e2000c101110 */
[----:B------:R-:W-:Y:S01]  /*70f0*/  ISETP.LT.OR P6, PT, R33, 0x22, !P2 ;  /* 0x000000222100780c */ /* 0x000fe200057c1670 */
[-C--:B------:R-:W-:Y:S01]  /*7100*/  FMUL R112, R112, R8.reuse ;  /* 0x0000000870707220 */ /* 0x080fe20000400000 */
[-C--:B------:R-:W-:Y:S01]  /*7110*/  FMUL R115, R115, R8.reuse ;  /* 0x0000000873737220 */ /* 0x080fe20000400000 */
        /* <DEDUP_REMOVED lines=39> */
[-C--:B------:R-:W-:Y:S01]  /*7390*/  FMUL R103, R103, R8.reuse ;  /* 0x0000000867677220 */ /* 0x080fe20000400000 */
[----:B------:R-:W-:Y:S01]  /*73a0*/  @!P1 STG.E.U8 desc[UR16][R16.64+0x30], R123 ;  /* 0x0000307b10009986 */ /* 0x000fe2000c101110 */
[----:B------:R-:W-:Y:S01]  /*73b0*/  ISETP.LT.OR P1, PT, R33, 0x39, !P0 ;  /* 0x000000392100780c */ /* 0x000fe20004721670 */
[-C--:B------:R-:W-:Y:S01]  /*73c0*/  FMUL R101, R101, R8.reuse ;  /* 0x0000000865657220 */ /* 0x080fe20000400000 */
[----:B------:R-:W-:Y:S01]  /*73d0*/  ISETP.LT.OR P0, PT, R33, 0x3a, !P0 ;  /* 0x0000003a2100780c */ /* 0x000fe20004701670 */
[----:B------:R-:W-:Y:S01]  /*73e0*/  FMUL R96, R96, R8 ;  /* 0x0000000860607220 */ /* 0x000fe20000400000 */
[----:B0-----:R-:W-:Y:S01]  /*73f0*/  F2FP.SATFINITE.E4M3.F32.PACK_AB_MERGE_C R7, RZ, R118, RZ ;  /* 0x00000076ff07723e */ /* 0x001fe200048070ff */
[-C--:B------:R-:W-:Y:S01]  /*7400*/  FMUL R94, R94, R8.reuse ;  /* 0x000000085e5e7220 */ /* 0x080fe20000400000 */
[----:B------:R-:W-:Y:S01]  /*7410*/  F2FP.SATFINITE.E4M3.F32.PACK_AB_MERGE_C R105, RZ, R105, RZ ;  /* 0x00000069ff69723e */ /* 0x000fe200048070ff */
[----:B------:R-:W-:Y:S01]  /*7420*/  FMUL R97, R97, R8 ;  /* 0x0000000861617220 */ /* 0x000fe20000400000 */
[----:B-1----:R-:W-:Y:S01]  /*7430*/  F2FP.SATFINITE.E4M3.F32.PACK_AB_MERGE_C R25, RZ, R116, RZ ;  /* 0x00000074ff19723e */ /* 0x002fe200048070ff */
[----:B------:R0:W-:Y:S01]  /*7440*/  @!P4 STG.E.U8 desc[UR16][R16.64+0x31], R7 ;  /* 0x000031071000c986 */ /* 0x0001e2000c101110 */
[----:B------:R-:W-:Y:S01]  /*7450*/  ISETP.LT.OR P4, PT, R33, 0x39, !P2 ;  /* 0x000000392100780c */ /* 0x000fe20005781670 */
[-C--:B------:R-:W-:Y:S01]  /*7460*/  FMUL R99, R99, R8.reuse ;  /* 0x0000000863637220 */ /* 0x080fe20000400000 */
[----:B------:R-:W-:Y:S01]  /*7470*/  ISETP.LT.OR P2, PT, R33, 0x3a, !P2 ;  /* 0x0000003a2100780c */ /* 0x000fe20005741670 */
[----:B------:R-:W-:Y:S01]  /*7480*/  @!P5 STG.E.U8 desc[UR16][R14.64+0x30], R121 ;  /* 0x000030790e00d986 */ /* 0x000fe2000c101110 */
[----:B------:R-:W-:Y:S01]  /*7490*/  F2FP.SATFINITE.E4M3.F32.PACK_AB_MERGE_C R103, RZ, R103, RZ ;  /* 0x00000067ff67723e */ /* 0x000fe200048070ff */
[-C--:B------:R-:W-:Y:S01]  /*74a0*/  FMUL R92, R92, R8.reuse ;  /* 0x000000085c5c7220 */ /* 0x080fe20000400000 */
[----:B------:R-:W-:Y:S01]  /*74b0*/  F2FP.SATFINITE.E4M3.F32.PACK_AB_MERGE_C R101, RZ, R101, RZ ;  /* 0x00000065ff65723e */ /* 0x000fe200048070ff */
[----:B------:R-:W-:Y:S01]  /*74c0*/  @!P6 STG.E.U8 desc[UR16][R14.64+0x31], R25 ;  /* 0x000031190e00e986 */ /* 0x000fe2000c101110 */
[----:B------:R-:W-:Y:S01]  /*74d0*/  F2FP.SATFINITE.E4M3.F32.PACK_AB_MERGE_C R97, RZ, R97, RZ ;  /* 0x00000061ff61723e */ /* 0x000fe200048070ff */
[-C--:B------:R-:W-:Y:S01]  /*74e0*/  FMUL R88, R88, R8.reuse ;  /* 0x0000000858587220 */ /* 0x080fe20000400000 */
[-C--:B------:R-:W-:Y:S01]  /*74f0*/  FMUL R95, R95, R8.reuse ;  /* 0x000000085f5f7220 */ /* 0x080fe20000400000 */
[----:B------:R-:W-:Y:S01]  /*7500*/  @!P0 STG.E.U8 desc[UR16][R16.64+0x39], R27 ;  /* 0x0000391b10008986 */ /* 0x000fe2000c101110 */
[----:B------:R-:W-:Y:S01]  /*7510*/  ISETP.GE.AND P0, PT, R34, 0x81, PT ;  /* 0x000000812200780c */ /* 0x000fe20003f06270 */
[----:B------:R-:W-:Y:S01]  /*7520*/  FMUL R93, R93, R8 ;  /* 0x000000085d5d7220 */ /* 0x000fe20000400000 */
[----:B0-----:R-:W-:Y:S01]  /*7530*/  F2FP.SATFINITE.E4M3.F32.PACK_AB_MERGE_C R7, RZ, R112, RZ ;  /* 0x00000070ff07723e */ /* 0x001fe200048070ff */
[----:B------:R0:W-:Y:S01]  /*7540*/  @!P1 STG.E.U8 desc[UR16][R16.64+0x38], R119 ;  /* 0x0000387710009986 */ /* 0x0001e2000c101110 */
[C---:B------:R-:W-:Y:S01]  /*7550*/  ISETP.LT.OR P6, PT, R33.reuse, 0x1, !P0 ;  /* 0x000000012100780c */ /* 0x040fe200047c1670 */
[-C--:B------:R-:W-:Y:S01]  /*7560*/  FMUL R90, R90, R8.reuse ;  /* 0x000000085a5a7220 */ /* 0x080fe20000400000 */
[----:B------:R-:W-:Y:S01]  /*7570*/  ISETP.LT.OR P5, PT, R33, 0x2, !P0 ;  /* 0x000000022100780c */ /* 0x000fe200047a1670 */
[----:B------:R-:W-:Y:S01]  /*7580*/  @!P4 STG.E.U8 desc[UR16][R14.64+0x38], R117 ;  /* 0x000038750e00c986 */ /* 0x000fe2000c101110 */
[----:B------:R-:W-:Y:S01]  /*7590*/  ISETP.GE.AND P1, PT, R34, 0x89, PT ;  /* 0x000000892200780c */ /* 0x000fe20003f26270 */
[-C--:B------:R-:W-:Y:S01]  /*75a0*/  FMUL R23, R23, R8.reuse ;  /* 0x0000000817177220 */ /* 0x080fe20000400000 */
[----:B------:R-:W-:Y:S01]  /*75b0*/  F2FP.SATFINITE.E4M3.F32.PACK_AB_MERGE_C R99, RZ, R99, RZ ;  /* 0x00000063ff63723e */ /* 0x000fe200048070ff */
[----:B------:R1:W-:Y:S01]  /*75c0*/  @!P2 STG.E.U8 desc[UR16][R14.64+0x39], R7 ;  /* 0x000039070e00a986 */ /* 0x0003e2000c101110 */
[----:B------:R-:W-:Y:S01]  /*75d0*/  ISETP.LT.OR P4, PT, R33, 0x1, !P1 ;  /* 0x000000012100780c */ /* 0x000fe20004f81670 */
[-C--:B------:R-:W-:Y:S01]  /*75e0*/  FMUL R91, R91, R8.reuse ;  /* 0x000000085b5b7220 */ /* 0x080fe20000400000 */
[----:B------:R-:W-:Y:S01]  /*75f0*/  ISETP.LT.OR P2, PT, R33, 0xa, !P0 ;  /* 0x0000000a2100780c */ /* 0x000fe20004741670 */
[----:B------:R-:W-:Y:S01]  /*7600*/  FMUL R89, R89, R8 ;  /* 0x0000000859597220 */ /* 0x000fe20000400000 */
[----:B0-----:R-:W-:Y:S01]  /*7610*/  F2FP.SATFINITE.E4M3.F32.PACK_AB_MERGE_C R17, RZ, R110, RZ ;  /* 0x0000006eff11723e */ /* 0x001fe200048070ff */
[----:B------:R-:W-:Y:S01]  /*7620*/  @!P6 STG.E.U8 desc[UR16][R12.64], R115 ;  /* 0x000000730c00e986 */ /* 0x000fe2000c101110 */
[C---:B------:R-:W-:Y:S01]  /*7630*/  ISETP.LT.OR P6, PT, R33.reuse, 0x2, !P1 ;  /* 0x000000022100780c */ /* 0x040fe20004fc1670 */
[-C--:B------:R-:W-:Y:S01]  /*7640*/  FMUL R22, R22, R8.reuse ;  /* 0x0000000816167220 */ /* 0x080fe20000400000 */
[----:B------:R-:W-:Y:S01]  /*7650*/  F2FP.SATFINITE.E4M3.F32.PACK_AB_MERGE_C R95, RZ, R95, RZ ;  /* 0x0000005fff5f723e */ /* 0x000fe200048070ff */
[----:B------:R-:W-:Y:S01]  /*7660*/  @!P5 STG.E.U8 desc[UR16][R12.64+0x1], R17 ;  /* 0x000001110c00d986 */ /* 0x000fe2000c101110 */
[----:B------:R-:W-:Y:S01]  /*7670*/  ISETP.LT.OR P5, PT, R33, 0x9, !P0 ;  /* 0x000000092100780c */ /* 0x000fe200047a1670 */
[----:B------:R-:W-:Y:S01]  /*7680*/  FMUL R19, R19, R8 ;  /* 0x0000000813137220 */ /* 0x000fe20000400000 */
[----:B-1----:R-:W-:Y:S01]  /*7690*/  F2FP.SATFINITE.E4M3.F32.PACK_AB_MERGE_C R7, RZ, R108, RZ ;  /* 0x0000006cff07723e */ /* 0x002fe200048070ff */
[----:B------:R-:W-:Y:S01]  /*76a0*/  @!P4 STG.E.U8 desc[UR16][R10.64], R113 ;  /* 0x000000710a00c986 */ /* 0x000fe2000c101110 */
[----:B------:R-:W-:Y:S01]  /*76b0*/  F2FP.SATFINITE.E4M3.F32.PACK_AB_MERGE_C R15, RZ, R106, RZ ;  /* 0x0000006aff0f723e */ /* 0x000fe200048070ff */
[-C--:B------:R-:W-:Y:S01]  /*76c0*/  FMUL R18, R18, R8.reuse ;  /* 0x0000000812127220 */ /* 0x080fe20000400000 */
[----:B------:R-:W-:Y:S01]  /*76d0*/  ISETP.LT.OR P4, PT, R33, 0x9, !P1 ;  /* 0x000000092100780c */ /* 0x000fe20004f81670 */
[-C--:B------:R-:W-:Y:S01]  /*76e0*/  FMUL R21, R21, R8.reuse ;  /* 0x0000000815157220 */ /* 0x080fe20000400000 */
[----:B------:R-:W-:Y:S01]  /*76f0*/  F2FP.SATFINITE.E4M3.F32.PACK_AB_MERGE_C R93, RZ, R93, RZ ;  /* 0x0000005dff5d723e */ /* 0x000fe200048070ff */
[----:B------:R0:W-:Y:S01]  /*7700*/  @!P6 STG.E.U8 desc[UR16][R10.64+0x1], R7 ;  /* 0x000001070a00e986 */ /* 0x0001e2000c101110 */
[C---:B------:R-:W-:Y:S01]  /*7710*/  ISETP.LT.OR P6, PT, R33.reuse, 0xa, !P1 ;  /* 0x0000000a2100780c */ /* 0x040fe20004fc1670 */
[----:B------:R-:W-:Y:S01]  /*7720*/  FMUL R20, R20, R8 ;  /* 0x0000000814147220 */ /* 0x000fe20000400000 */
[----:B------:R-:W-:Y:S01]  /*7730*/  F2FP.SATFINITE.E4M3.F32.PACK_AB_MERGE_C R23, RZ, R23, RZ ;  /* 0x00000017ff17723e */ /* 0x000fe200048070ff */
[----:B------:R1:W-:Y:S01]  /*7740*/  @!P2 STG.E.U8 desc[UR16][R12.64+0x9], R15 ;  /* 0x0000090f0c00a986 */ /* 0x0003e2000c101110 */
[----:B------:R-:W-:-:S02]  /*7750*/  ISETP.LT.OR P2, PT, R33, 0x12, !P0 ;  /* 0x000000122100780c */ /* 0x000fc40004741670 */
[----:B------:R-:W-:Y:S01]  /*7760*/  F2FP.SATFINITE.E4M3.F32.PACK_AB_MERGE_C R91, RZ, R91, RZ ;  /* 0x0000005bff5b723e */ /* 0x000fe200048070ff */
[----:B------:R-:W-:Y:S01]  /*7770*/  @!P5 STG.E.U8 desc[UR16][R12.64+0x8], R109 ;  /* 0x0000086d0c00d986 */ /* 0x000fe2000c101110 */
[C---:B------:R-:W-:Y:S02]  /*7780*/  ISETP.LT.OR P5, PT, R33.reuse, 0x11, !P0 ;  /* 0x000000112100780c */ /* 0x040fe400047a1670 */
[----:B------:R-:W-:Y:S01]  /*7790*/  F2FP.SATFINITE.E4M3.F32.PACK_AB_MERGE_C R89, RZ, R89, RZ ;  /* 0x00000059ff59723e */ /* 0x000fe200048070ff */
[----:B------:R-:W-:Y:S01]  /*77a0*/  @!P4 STG.E.U8 desc[UR16][R10.64+0x8], R111 ;  /* 0x0000086f0a00c986 */ /* 0x000fe2000c101110 */
[----:B0-----:R-:W-:Y:S02]  /*77b0*/  F2FP.SATFINITE.E4M3.F32.PACK_AB_MERGE_C R7, RZ, R104, RZ ;  /* 0x00000068ff07723e */ /* 0x001fe400048070ff */
[C---:B------:R-:W-:Y:S02]  /*77c0*/  ISETP.LT.OR P4, PT, R33.reuse, 0x11, !P1 ;  /* 0x000000112100780c */ /* 0x040fe40004f81670 */
[----:B-1----:R-:W-:Y:S01]  /*77d0*/  F2FP.SATFINITE.E4M3.F32.PACK_AB_MERGE_C R15, RZ, R100, RZ ;  /* 0x00000064ff0f723e */ /* 0x002fe200048070ff */
[----:B------:R0:W-:Y:S01]  /*77e0*/  @!P6 STG.E.U8 desc[UR16][R10.64+0x9], R7 ;  /* 0x000009070a00e986 */ /* 0x0001e2000c101110 */
[----:B------:R-:W-:-:S02]  /*77f0*/  ISETP.LT.OR P6, PT, R33, 0x12, !P1 ;  /* 0x000000122100780c */ /* 0x000fc40004fc1670 */
[----:B------:R-:W-:Y:S01]  /*7800*/  F2FP.SATFINITE.E4M3.F32.PACK_AB_MERGE_C R19, RZ, R19, RZ ;  /* 0x00000013ff13723e */ /* 0x000fe200048070ff */
[----:B------:R1:W-:Y:S01]  /*7810*/  @!P2 STG.E.U8 desc[UR16][R12.64+0x11], R15 ;  /* 0x0000110f0c00a986 */ /* 0x0003e2000c101110 */
[C---:B------:R-:W-:Y:S02]  /*7820*/  ISETP.LT.OR P2, PT, R33.reuse, 0x1a, !P0 ;  /* 0x0000001a2100780c */ /* 0x040fe40004741670 */
[----:B------:R-:W-:Y:S01]  /*7830*/  F2FP.SATFINITE.E4M3.F32.PACK_AB_MERGE_C R21, RZ, R21, RZ ;  /* 0x00000015ff15723e */ /* 0x000fe200048070ff */
[----:B------:R-:W-:Y:S01]  /*7840*/  @!P5 STG.E.U8 desc[UR16][R12.64+0x10], R107 ;  /* 0x0000106b0c00d986 */ /* 0x000fe2000c101110 */
[----:B------:R-:W-:Y:S02]  /*7850*/  ISETP.LT.OR P5, PT, R33, 0x19, !P0 ;  /* 0x000000192100780c */ /* 0x000fe400047a1670 */
[----:B------:R-:W-:Y:S01]  /*7860*/  F2FP.SATFINITE.E4M3.F32.PACK_AB_MERGE_C R17, RZ, R20, RZ ;  /* 0x00000014ff11723e */ /* 0x000fe200048070ff */
[----:B------:R-:W-:Y:S01]  /*7870*/  @!P4 STG.E.U8 desc[UR16][R10.64+0x10], R105 ;  /* 0x000010690a00c986 */ /* 0x000fe2000c101110 */
[----:B0-----:R-:W-:-:S02]  /*7880*/  F2FP.SATFINITE.E4M3.F32.PACK_AB_MERGE_C R7, RZ, R102, RZ ;  /* 0x00000066ff07723e */ /* 0x001fc400048070ff */
[C---:B------:R-:W-:Y:S02]  /*7890*/  ISETP.LT.OR P4, PT, R33.reuse, 0x19, !P1 ;  /* 0x000000192100780c */ /* 0x040fe40004f81670 */
[----:B-1----:R-:W-:Y:S01]  /*78a0*/  F2FP.SATFINITE.E4M3.F32.PACK_AB_MERGE_C R15, RZ, R98, RZ ;  /* 0x00000062ff0f723e */ /* 0x002fe200048070ff */
[----:B------:R0:W-:Y:S01]  /*78b0*/  @!P6 STG.E.U8 desc[UR16][R10.64+0x11], R7 ;  /* 0x000011070a00e986 */ /* 0x0001e2000c101110 */
[----:B------:R-:W-:-:S03]  /*78c0*/  ISETP.LT.OR P6, PT, R33, 0x1a, !P1 ;  /* 0x0000001a2100780c */ /* 0x000fc60004fc1670 */
[----:B------:R1:W-:Y:S01]  /*78d0*/  @!P2 STG.E.U8 desc[UR16][R12.64+0x19], R15 ;  /* 0x0000190f0c00a986 */ /* 0x0003e2000c101110 */
[----:B------:R-:W-:-:S03]  /*78e0*/  ISETP.LT.OR P2, PT, R33, 0x22, !P0 ;  /* 0x000000222100780c */ /* 0x000fc60004741670 */
[----:B------:R-:W-:Y:S01]  /*78f0*/  @!P5 STG.E.U8 desc[UR16][R12.64+0x18], R103 ;  /* 0x000018670c00d986 */ /* 0x000fe2000c101110 */
[C---:B------:R-:W-:Y:S02]  /*7900*/  ISETP.LT.OR P5, PT, R33.reuse, 0x21, !P0 ;  /* 0x000000212100780c */ /* 0x040fe400047a1670 */
[----:B0-----:R-:W-:Y:S01]  /*7910*/  F2FP.SATFINITE.E4M3.F32.PACK_AB_MERGE_C R7, RZ, R96, RZ ;  /* 0x00000060ff07723e */ /* 0x001fe200048070ff */
[----:B------:R-:W-:Y:S01]  /*7920*/  @!P4 STG.E.U8 desc[UR16][R10.64+0x18], R101 ;  /* 0x000018650a00c986 */ /* 0x000fe2000c101110 */
        /* <DEDUP_REMOVED lines=25> */
[C---:B------:R-:W-:Y:S02]  /*7ac0*/  ISETP.LT.OR P2, PT, R33.reuse, 0x39, !P0 ;  /* 0x000000392100780c */ /* 0x040fe40004741670 */
[C---:B------:R-:W-:Y:S01]  /*7ad0*/  ISETP.LT.OR P0, PT, R33.reuse, 0x3a, !P0 ;  /* 0x0000003a2100780c */ /* 0x040fe20004701670 */
[----:B------:R1:W-:Y:S01]  /*7ae0*/  @!P5 STG.E.U8 desc[UR16][R12.64+0x30], R91 ;  /* 0x0000305b0c00d986 */ /* 0x0003e2000c101110 */
[C---:B------:R-:W-:Y:S02]  /*7af0*/  ISETP.LT.OR P5, PT, R33.reuse, 0x39, !P1 ;  /* 0x000000392100780c */ /* 0x040fe40004fa1670 */
[----:B------:R-:W-:Y:S01]  /*7b00*/  ISETP.LT.OR P1, PT, R33, 0x3a, !P1 ;  /* 0x0000003a2100780c */ /* 0x000fe20004f21670 */
[----:B------:R1:W-:Y:S01]  /*7b10*/  @!P4 STG.E.U8 desc[UR16][R10.64+0x30], R89 ;  /* 0x000030590a00c986 */ /* 0x0003e2000c101110 */
[----:B0-----:R-:W-:-:S05]  /*7b20*/  F2FP.SATFINITE.E4M3.F32.PACK_AB_MERGE_C R7, RZ, R22, RZ ;  /* 0x00000016ff07723e */ /* 0x001fca00048070ff */
[----:B------:R1:W-:Y:S04]  /*7b30*/  @!P6 STG.E.U8 desc[UR16][R10.64+0x31], R7 ;  /* 0x000031070a00e986 */ /* 0x0003e8000c101110 */
[----:B------:R1:W-:Y:S04]  /*7b40*/  @!P2 STG.E.U8 desc[UR16][R12.64+0x38], R19 ;  /* 0x000038130c00a986 */ /* 0x0003e8000c101110 */
[----:B------:R1:W-:Y:S04]  /*7b50*/  @!P0 STG.E.U8 desc[UR16][R12.64+0x39], R15 ;  /* 0x0000390f0c008986 */ /* 0x0003e8000c101110 */
[----:B------:R1:W-:Y:S04]  /*7b60*/  @!P5 STG.E.U8 desc[UR16][R10.64+0x38], R21 ;  /* 0x000038150a00d986 */ /* 0x0003e8000c101110 */
[----:B------:R1:W-:Y:S02]  /*7b70*/  @!P1 STG.E.U8 desc[UR16][R10.64+0x39], R17 ;  /* 0x000039110a009986 */ /* 0x0003e4000c101110 */
.L_x_168:
[----:B------:R-:W-:Y:S05]  /*7b80*/  BSYNC B0 ;  /* 0x0000000000007941 */ /* 0x000fea0003800000 */
.L_x_38:
[----:B------:R-:W-:Y:S01]  /*7b90*/  ULDC UR6, c[0x0][0xc] ;  /* 0x0000030000067ab9 */ /* 0x000fe20000000800 */
[----:B------:R-:W-:Y:S01]  /*7ba0*/  ULDC UR7, c[0x0][0x10] ;  /* 0x0000040000077ab9 */ /* 0x000fe20000000800 */
[----:B01---5:R-:W0:Y:S01]  /*7bb0*/  LDC R7, c[0x0][0x14] ;  /* 0x00000500ff077b82 */ /* 0x023e220000000800 */
[----:B------:R-:W-:Y:S01]  /*7bc0*/  UIMAD.WIDE.U32 UR6, UR6, UR7, URZ ;  /* 0x00000007060672a5 */ /* 0x000fe2000f8e003f */
[----:B------:R-:W-:Y:S01]  /*7bd0*/  PRMT R10, RZ, 0x7610, R10 ;  /* 0x00007610ff0a7816 */ /* 0x000fe2000000000a */
[----:B------:R-:W-:-:S04]  /*7be0*/  IMAD.MOV.U32 R11, RZ, RZ, -0x1 ;  /* 0xffffffffff0b7424 */ /* 0x000fc800078e00ff */
[----:B0-----:R-:W-:-:S04]  /*7bf0*/  IMAD.WIDE.U32 R2, R7, UR6, R2 ;  /* 0x0000000607027c25 */ /* 0x001fc8000f8e0002 */
[----:B------:R-:W-:Y:S01]  /*7c00*/  IMAD R7, R7, UR7, RZ ;  /* 0x0000000707077c24 */ /* 0x000fe2000f8e02ff */
[----:B------:R-:W-:Y:S02]  /*7c10*/  ULDC.64 UR6, c[0x0][0x650] ;  /* 0x0001940000067ab9 */ /* 0x000fe40000000a00 */
[----:B------:R-:W-:Y:S01]  /*7c20*/  ISETP.GE.U32.AND P0, PT, R2, UR6, PT ;  /* 0x0000000602007c0c */ /* 0x000fe2000bf06070 */
[----:B------:R-:W-:Y:S02]  /*7c30*/  IMAD.IADD R3, R3, 0x1, R7 ;  /* 0x0000000103037824 */ /* 0x000fe400078e0207 */
[----:B------:R-:W-:-:S03]  /*7c40*/  IMAD.MOV.U32 R7, RZ, RZ, -0x1 ;  /* 0xffffffffff077424 */ /* 0x000fc600078e00ff */
[----:B------:R-:W-:-:S13]  /*7c50*/  ISETP.GE.U32.AND.EX P0, PT, R3, UR7, PT, P0 ;  /* 0x0000000703007c0c */ /* 0x000fda000bf06100 */
[----:B------:R-:W-:Y:S05]  /*7c60*/  @P0 BRA `(.L_x_169) ;  /* 0x0000000400600947 */ /* 0x000fea0003800000 */
[----:B------:R-:W0:Y:S01]  /*7c70*/  S2R R22, SR_CTAID.X ;  /* 0x0000000000167919 */ /* 0x000e220000002500 */
[----:B------:R-:W1:Y:S01]  /*7c80*/  LDC.64 R16, c[0x0][0x628] ;  /* 0x00018a00ff107b82 */ /* 0x000e620000000a00 */
[----:B------:R-:W-:Y:S01]  /*7c90*/  ULDC UR6, c[0x0][0x150] ;  /* 0x0000540000067ab9 */ /* 0x000fe20000000800 */
[----:B--234-:R-:W-:Y:S01]  /*7ca0*/  IMAD.MOV.U32 R14, RZ, RZ, R2 ;  /* 0x000000ffff0e7224 */ /* 0x01cfe200078e0002 */
[----:B------:R-:W2:Y:S01]  /*7cb0*/  S2R R24, SR_CTAID.Y ;  /* 0x0000000000187919 */ /* 0x000ea20000002600 */
[----:B------:R-:W-:-:S04]  /*7cc0*/  IMAD.MOV.U32 R15, RZ, RZ, R3 ;  /* 0x000000ffff0f7224 */ /* 0x000fc800078e0003 */
[----:B------:R-:W3:Y:S08]  /*7cd0*/  LDC R25, c[0x0][0x144] ;  /* 0x00005100ff197b82 */ /* 0x000ef00000000800 */
[----:B------:R-:W4:Y:S08]  /*7ce0*/  LDC R18, c[0x0][0x630] ;  /* 0x00018c00ff127b82 */ /* 0x000f300000000800 */
[----:B------:R-:W2:Y:S01]  /*7cf0*/  LDC.64 R20, c[0x0][0x620] ;  /* 0x00018800ff147b82 */ /* 0x000ea20000000a00 */
[----:B-1----:R-:W-:-:S04]  /*7d00*/  ISETP.NE.U32.AND P0, PT, R16, RZ, PT ;  /* 0x000000ff1000720c */ /* 0x002fc80003f05070 */
[----:B------:R-:W-:Y:S02]  /*7d10*/  ISETP.NE.AND.EX P0, PT, R17, RZ, PT, P0 ;  /* 0x000000ff1100720c */ /* 0x000fe40003f05300 */
[----:B0-----:R-:W-:-:S05]  /*7d20*/  I2FP.F32.U32 R7, R22 ;  /* 0x0000001600077245 */ /* 0x001fca0000201000 */
[----:B------:R-:W-:-:S04]  /*7d30*/  FMUL R7, R7, UR6 ;  /* 0x0000000607077c20 */ /* 0x000fc80008400000 */
[----:B------:R0:W1:Y:S02]  /*7d40*/  F2I.U32.TRUNC.NTZ R23, R7 ;  /* 0x0000000700177305 */ /* 0x000064000020f000 */
[----:B---34-:R-:W-:Y:S05]  /*7d50*/  @!P0 BRA `(.L_x_170) ;  /* 0x0000000000288947 */ /* 0x018fea0003800000 */
[----:B0-----:R-:W0:Y:S02]  /*7d60*/  LDC R7, c[0x0][0x634] ;  /* 0x00018d00ff077b82 */ /* 0x001e240000000800 */
        /* <DEDUP_REMOVED lines=9> */
.L_x_170:
[-CC-:B------:R-:W-:Y:S01]  /*7e00*/  SHF.R.U64 R19, R14, R18.reuse, R15.reuse ;  /* 0x000000120e137219 */ /* 0x180fe2000000120f */
[----:B------:R-:W3:Y:S01]  /*7e10*/  LDC.64 R30, c[0x0][0x640] ;  /* 0x00019000ff1e7b82 */ /* 0x000ee20000000a00 */
[----:B0-----:R-:W-:Y:S01]  /*7e20*/  SHF.R.U32.HI R7, RZ, R18, R15 ;  /* 0x00000012ff077219 */ /* 0x001fe2000001160f */
[----:B-1----:R-:W-:Y:S01]  /*7e30*/  IMAD.MOV R23, RZ, RZ, -R23 ;  /* 0x000000ffff177224 */ /* 0x002fe200078e0a17 */
[----:B------:R-:W-:Y:S01]  /*7e40*/  IADD3 R13, P0, RZ, -R19, RZ ;  /* 0x80000013ff0d7210 */ /* 0x000fe20007f1e0ff */
[----:B------:R-:W-:Y:S02]  /*7e50*/  ULDC UR6, c[0x0][0x154] ;  /* 0x0000550000067ab9 */ /* 0x000fe40000000800 */
[----:B------:R-:W-:Y:S02]  /*7e60*/  IMAD R25, R25, R23, R22 ;  /* 0x0000001719197224 */ /* 0x000fe400078e0216 */
[----:B------:R-:W0:Y:S01]  /*7e70*/  LDC R14, c[0x0][0x618] ;  /* 0x00018600ff0e7b82 */ /* 0x000e220000000800 */
[----:B------:R-:W-:-:S02]  /*7e80*/  IMAD.X R7, RZ, RZ, ~R7, P0 ;  /* 0x000000ffff077224 */ /* 0x000fc400000e0e07 */
[----:B--2---:R-:W-:-:S04]  /*7e90*/  IMAD.WIDE.U32 R10, R13, R20, R2 ;  /* 0x000000140d0a7225 */ /* 0x004fc800078e0002 */
[----:B------:R-:W-:Y:S01]  /*7ea0*/  IMAD R12, R7, R20, RZ ;  /* 0x00000014070c7224 */ /* 0x000fe200078e02ff */
[----:B------:R-:W1:Y:S03]  /*7eb0*/  LDC R26, c[0x0][0x608] ;  /* 0x00018200ff1a7b82 */ /* 0x000e660000000800 */
[----:B------:R-:W-:Y:S02]  /*7ec0*/  IMAD R7, R13, R21, R12 ;  /* 0x000000150d077224 */ /* 0x000fe400078e020c */
[----:B------:R-:W-:Y:S02]  /*7ed0*/  IMAD.MOV.U32 R13, RZ, RZ, 0x1 ;  /* 0x00000001ff0d7424 */ /* 0x000fe400078e00ff */
[----:B------:R-:W-:Y:S01]  /*7ee0*/  IMAD.IADD R7, R11, 0x1, R7 ;  /* 0x000000010b077824 */ /* 0x000fe200078e0207 */
[----:B------:R-:W2:Y:S01]  /*7ef0*/  LDC R28, c[0x0][0x658] ;  /* 0x00019600ff1c7b82 */ /* 0x000ea20000000800 */
[----:B------:R-:W-:-:S02]  /*7f00*/  I2FP.F32.U32 R11, R24 ;  /* 0x00000018000b7245 */ /* 0x000fc40000201000 */
[----:B---3--:R-:W-:-:S03]  /*7f10*/  ISETP.NE.U32.AND P0, PT, R30, RZ, PT ;  /* 0x000000ff1e00720c */ /* 0x008fc60003f05070 */
[----:B------:R-:W-:Y:S01]  /*7f20*/  FMUL R12, R11, UR6 ;  /* 0x000000060b0c7c20 */ /* 0x000fe20008400000 */
[----:B------:R-:W-:Y:S01]  /*7f30*/  ISETP.NE.AND.EX P0, PT, R31, RZ, PT, P0 ;  /* 0x000000ff1f00720c */ /* 0x000fe20003f05300 */
[----:B------:R-:W3:Y:S01]  /*7f40*/  LDC R23, c[0x0][0x148] ;  /* 0x00005200ff177b82 */ /* 0x000ee20000000800 */
[-CC-:B0-----:R-:W-:Y:S01]  /*7f50*/  SHF.R.U64 R18, R10, R14.reuse, R7.reuse ;  /* 0x0000000e0a127219 */ /* 0x181fe20000001207 */
[----:B------:R0:W4:Y:S01]  /*7f60*/  F2I.U32.TRUNC.NTZ R20, R12 ;  /* 0x0000000c00147305 */ /* 0x000122000020f000 */
[----:B------:R-:W-:Y:S01]  /*7f70*/  SHF.R.U32.HI R7, RZ, R14, R7 ;  /* 0x0000000eff077219 */ /* 0x000fe20000011607 */
[----:B------:R-:W-:-:S04]  /*7f80*/  IMAD.MOV.U32 R11, RZ, RZ, -0x1 ;  /* 0xffffffffff0b7424 */ /* 0x000fc800078e00ff */
[----:B------:R-:W0:Y:S01]  /*7f90*/  LDC R22, c[0x0][0x600] ;  /* 0x00018000ff167b82 */ /* 0x000e220000000800 */
[-CC-:B-1----:R-:W-:Y:S02]  /*7fa0*/  SHF.R.U64 R16, R18, R26.reuse, R7.reuse ;  /* 0x0000001a12107219 */ /* 0x182fe40000001207 */
[----:B------:R-:W-:-:S05]  /*7fb0*/  SHF.R.U32.HI R7, RZ, R26, R7 ;  /* 0x0000001aff077219 */ /* 0x000fca0000011607 */
[----:B------:R-:W1:Y:S01]  /*7fc0*/  LDC R29, c[0x0][0x648] ;  /* 0x00019200ff1d7b82 */ /* 0x000e620000000800 */
[-C--:B--2---:R-:W-:Y:S02]  /*7fd0*/  SHF.L.U32 R10, R11, R28.reuse, RZ ;  /* 0x0000001c0b0a7219 */ /* 0x084fe400000006ff */
[-CC-:B------:R-:W-:Y:S02]  /*7fe0*/  SHF.R.U64 R21, R16, R28.reuse, R7.reuse ;  /* 0x0000001c10157219 */ /* 0x180fe40000001207 */
[----:B------:R-:W-:Y:S02]  /*7ff0*/  SHF.R.U32.HI R11, RZ, R28, R7 ;  /* 0x0000001cff0b7219 */ /* 0x000fe40000011607 */
[----:B------:R-:W-:Y:S01]  /*8000*/  LOP3.LUT R27, RZ, R10, RZ, 0x33, !PT ;  /* 0x0000000aff1b7212 */ /* 0x000fe200078e33ff */
[----:B------:R-:W2:Y:S01]  /*8010*/  LDC R33, c[0x0][0x638] ;  /* 0x00018e00ff217b82 */ /* 0x000ea20000000800 */
[----:B------:R-:W-:Y:S01]  /*8020*/  SHF.L.U32 R28, R13, R28, RZ ;  /* 0x0000001c0d1c7219 */ /* 0x000fe200000006ff */
[----:B------:R-:W-:-:S06]  /*8030*/  IMAD.MOV.U32 R10, RZ, RZ, R21 ;  /* 0x000000ffff0a7224 */ /* 0x000fcc00078e0015 */
[----:B------:R-:W0:Y:S01]  /*8040*/  LDC R34, c[0x0][0x610] ;  /* 0x00018400ff227b82 */ /* 0x000e220000000800 */
[----:B----4-:R-:W-:Y:S05]  /*8050*/  @!P0 BRA `(.L_x_171) ;  /* 0x0000000000288947 */ /* 0x010fea0003800000 */
[----:B------:R-:W4:Y:S02]  /*8060*/  LDC R10, c[0x0][0x64c] ;  /* 0x00019300ff0a7b82 */ /* 0x000f240000000800 */
[----:B----4-:R-:W-:-:S05]  /*8070*/  IADD3 R7, P0, R21, R10, RZ ;  /* 0x0000000a15077210 */ /* 0x010fca0007f1e0ff */
[----:B------:R-:W-:-:S04]  /*8080*/  IMAD.X R17, RZ, RZ, R11, P0 ;  /* 0x000000ffff117224 */ /* 0x000fc800000e060b */
[----:B------:R-:W-:-:S04]  /*8090*/  IMAD.WIDE.U32 R10, R17, R30, RZ ;  /* 0x0000001e110a7225 */ /* 0x000fc800078e00ff */
[----:B0-----:R-:W-:-:S04]  /*80a0*/  IMAD.WIDE.U32 R12, P0, R7, R31, R10 ;  /* 0x0000001f070c7225 */ /* 0x001fc8000780000a */
[----:B------:R-:W-:-:S04]  /*80b0*/  IMAD.WIDE.U32 R10, R7, R30, RZ ;  /* 0x0000001e070a7225 */ /* 0x000fc800078e00ff */
[----:B------:R-:W-:Y:S01]  /*80c0*/  IMAD.X R15, RZ, RZ, RZ, P0 ;  /* 0x000000ffff0f7224 */ /* 0x000fe200000e06ff */
[----:B------:R-:W-:Y:S01]  /*80d0*/  IADD3 RZ, P0, R11, R12, RZ ;  /* 0x0000000c0bff7210 */ /* 0x000fe20007f1e0ff */
[----:B------:R-:W-:-:S04]  /*80e0*/  IMAD.MOV.U32 R14, RZ, RZ, R13 ;  /* 0x000000ffff0e7224 */ /* 0x000fc800078e000d */
[----:B------:R-:W-:-:S08]  /*80f0*/  IMAD.WIDE.U32.X R10, R17, R31, R14, P0 ;  /* 0x0000001f110a7225 */ /* 0x000fd000000e040e */
.L_x_171:
[----:B-1----:R-:W-:Y:S01]  /*8100*/  SHF.R.U64 R7, R10, R29, R11 ;  /* 0x0000001d0a077219 */ /* 0x002fe2000000120b */
[----:B0-----:R-:W-:Y:S01]  /*8110*/  VIADD R11, R22, 0xffffffff ;  /* 0xffffffff160b7836 */ /* 0x001fe20000000000 */
[----:B------:R-:W-:Y:S01]  /*8120*/  LOP3.LUT R32, R16, R27, RZ, 0xc0, !PT ;  /* 0x0000001b10207212 */ /* 0x000fe200078ec0ff */
[----:B------:R-:W-:Y:S02]  /*8130*/  IMAD.MOV R20, RZ, RZ, -R20 ;  /* 0x000000ffff147224 */ /* 0x000fe400078e0a14 */
[----:B------:R-:W-:Y:S01]  /*8140*/  IMAD.MOV R10, RZ, RZ, -R7 ;  /* 0x000000ffff0a7224 */ /* 0x000fe200078e0a07 */
[----:B------:R-:W-:Y:S01]  /*8150*/  LOP3.LUT R18, R18, R11, RZ, 0xc0, !PT ;  /* 0x0000000b12127212 */ /* 0x000fe200078ec0ff */
[----:B------:R-:W-:Y:S02]  /*8160*/  IMAD R32, R28, R7, R32 ;  /* 0x000000071c207224 */ /* 0x000fe400078e0220 */
[----:B---3--:R-:W-:Y:S02]  /*8170*/  @P3 IMAD R25, R23, R20, R24 ;  /* 0x0000001417193224 */ /* 0x008fe400078e0218 */
[----:B--2---:R-:W-:-:S02]  /*8180*/  IMAD R7, R10, R33, R21 ;  /* 0x000000210a077224 */ /* 0x004fc400078e0215 */
[----:B------:R-:W-:Y:S02]  /*8190*/  IMAD R32, R32, R34, R25 ;  /* 0x0000002220207224 */ /* 0x000fe400078e0219 */
[----:B------:R-:W-:Y:S02]  /*81a0*/  IMAD R7, R7, R22, R18 ;  /* 0x0000001607077224 */ /* 0x000fe400078e0212 */
[----:B------:R-:W-:-:S03]  /*81b0*/  IMAD.MOV.U32 R10, RZ, RZ, 0x1 ;  /* 0x00000001ff0a7424 */ /* 0x000fc600078e00ff */
[----:B------:R-:W-:Y:S02]  /*81c0*/  SEL R11, R7, R32, !P3 ;  /* 0x00000020070b7207 */ /* 0x000fe40005800000 */
[----:B------:R-:W-:Y:S01]  /*81d0*/  SEL R32, R32, R7, !P3 ;  /* 0x0000000720207207 */ /* 0x000fe20005800000 */
[----:B------:R-:W-:-:S07]  /*81e0*/  IMAD.MOV.U32 R7, RZ, RZ, R19 ;  /* 0x000000ffff077224 */ /* 0x000fce00078e0013 */
.L_x_169:
[----:B------:R-:W-:Y:S01]  /*81f0*/  LOP3.LUT P0, RZ, R10, 0xff, RZ, 0xc0, !PT ;  /* 0x000000ff0aff7812 */ /* 0x000fe2000780c0ff */
[----:B------:R-:W-:-:S12]  /*8200*/  IMAD.MOV.U32 R10, RZ, RZ, R32 ;  /* 0x000000ffff0a7224 */ /* 0x000fd800078e0020 */
[----:B------:R-:W-:Y:S05]  /*8210*/  @P0 BRA `(.L_x_172) ;  /* 0xffffff9000380947 */ /* 0x000fea000383ffff */
[----:B------:R-:W-:Y:S05]  /*8220*/  EXIT ;  /* 0x000000000000794d */ /* 0x000fea0003800000 */
.L_x_8:
        /* <DEDUP_REMOVED lines=26> */
.L_x_174:
[----:B------:R-:W0:Y:S01]  /*83d0*/  LDC.64 R28, c[0x0][0x640] ;  /* 0x00019000ff1c7b82 */ /* 0x000e220000000a00 */
[-CC-:B------:R-:W-:Y:S01]  /*83e0*/  SHF.R.U64 R21, R16, R6.reuse, R17.reuse ;  /* 0x0000000610157219 */ /* 0x180fe20000001211 */
[----:B------:R-:W-:Y:S01]  /*83f0*/  IMAD.MOV.U32 R31, RZ, RZ, 0x1 ;  /* 0x00000001ff1f7424 */ /* 0x000fe200078e00ff */
[----:B------:R-:W-:Y:S02]  /*8400*/  SHF.R.U32.HI R5, RZ, R6, R17 ;  /* 0x00000006ff057219 */ /* 0x000fe40000011611 */
        /* <DEDUP_REMOVED lines=9> */
[----:B0-----:R-:W-:Y:S01]  /*84a0*/  ISETP.NE.U32.AND P0, PT, R28, RZ, PT ;  /* 0x000000ff1c00720c */ /* 0x001fe20003f05070 */
[----:B------:R-:W-:-:S03]  /*84b0*/  IMAD.MOV.U32 R11, RZ, RZ, -0x1 ;  /* 0xffffffffff0b7424 */ /* 0x000fc600078e00ff */
[----:B------:R-:W-:Y:S02]  /*84c0*/  ISETP.NE.AND.EX P0, PT, R29, RZ, PT, P0 ;  /* 0x000000ff1d00720c */ /* 0x000fe40003f05300 */
[----:B------:R-:W0:Y:S01]  /*84d0*/  LDC R24, c[0x0][0x600] ;  /* 0x00018000ff187b82 */ /* 0x000e220000000800 */
[-CC-:B-1----:R-:W-:Y:S02]  /*84e0*/  SHF.R.U64 R18, R10, R14.reuse, R5.reuse ;  /* 0x0000000e0a127219 */ /* 0x182fe40000001205 */
[----:B------:R-:W-:-:S05]  /*84f0*/  SHF.R.U32.HI R5, RZ, R14, R5 ;  /* 0x0000000eff057219 */ /* 0x000fca0000011605 */
        /* <DEDUP_REMOVED lines=21> */
.L_x_175:
[----:B-1----:R-:W-:Y:S01]  /*8650*/  SHF.R.U64 R6, R10, R25, R11 ;  /* 0x000000190a067219 */ /* 0x002fe2000000120b */
[----:B0-----:R-:W-:Y:S01]  /*8660*/  VIADD R11, R24, 0xffffffff ;  /* 0xffffffff180b7836 */ /* 0x001fe20000000000 */
[----:B------:R-:W-:Y:S01]  /*8670*/  SHF.L.U32 R9, R31, R26, RZ ;  /* 0x0000001a1f097219 */ /* 0x000fe200000006ff */
[----:B------:R-:W-:Y:S01]  /*8680*/  @P3 IMAD R12, R13, R20, R8 ;  /* 0x000000140d0c3224 */ /* 0x000fe200078e0208 */
[----:B------:R-:W-:Y:S01]  /*8690*/  LOP3.LUT R5, R22, R33, RZ, 0xc0, !PT ;  /* 0x0000002116057212 */ /* 0x000fe200078ec0ff */
[----:B------:R-:W-:Y:S01]  /*86a0*/  IMAD.MOV R10, RZ, RZ, -R6 ;  /* 0x000000ffff0a7224 */ /* 0x000fe200078e0a06 */
[----:B------:R-:W-:Y:S01]  /*86b0*/  LOP3.LUT R18, R18, R11, RZ, 0xc0, !PT ;  /* 0x0000000b12127212 */ /* 0x000fe200078ec0ff */
[----:B------:R-:W-:Y:S02]  /*86c0*/  IMAD.MOV.U32 R16, RZ, RZ, R21 ;  /* 0x000000ffff107224 */ /* 0x000fe400078e0015 */
[----:B------:R-:W-:Y:S02]  /*86d0*/  IMAD R9, R9, R6, R5 ;  /* 0x0000000609097224 */ /* 0x000fe400078e0205 */
[----:B--2---:R-:W-:-:S02]  /*86e0*/  IMAD R5, R10, R27, R23 ;  /* 0x0000001b0a057224 */ /* 0x004fc400078e0217 */
[----:B---3--:R-:W-:Y:S02]  /*86f0*/  IMAD R12, R9, R30, R12 ;  /* 0x0000001e090c7224 */ /* 0x008fe400078e020c */
[----:B------:R-:W-:Y:S02]  /*8700*/  IMAD.MOV.U32 R6, RZ, RZ, 0x1 ;  /* 0x00000001ff067424 */ /* 0x000fe400078e00ff */
[----:B------:R-:W-:-:S03]  /*8710*/  IMAD R9, R5, R24, R18 ;  /* 0x0000001805097224 */ /* 0x000fc600078e0212 */
[----:B------:R-:W-:Y:S02]  /*8720*/  PRMT R5, R6, 0x7610, R5 ;  /* 0x0000761006057816 */ /* 0x000fe40000000005 */
[----:B------:R-:W-:Y:S02]  /*8730*/  SEL R6, R9, R12, !P3 ;  /* 0x0000000c09067207 */ /* 0x000fe40005800000 */
[----:B------:R-:W-:-:S07]  /*8740*/  SEL R18, R12, R9, !P3 ;  /* 0x000000090c127207 */ /* 0x000fce0005800000 */
.L_x_173:
[----:B------:R-:W-:-:S08]  /*8750*/  NOP ;  /* 0x0000000000007918 */ /* 0x000fd00000000000 */
[----:B------:R-:W0:-:S00]  /*8760*/  USETMAXREG.DEALLOC.CTAPOOL 0x28 ;  /* 0x00000028000079c8 */ /* 0x000e0000080e0500 */
[----:B0-----:R-:W-:-:S13]  /*8770*/  ISETP.NE.AND P0, PT, R7, RZ, PT ;  /* 0x000000ff0700720c */ /* 0x001fda0003f05270 */
[----:B------:R-:W-:Y:S05]  /*8780*/  @P0 EXIT ;  /* 0x000000000000094d */ /* 0x000fea0003800000 */
[----:B------:R-:W-:Y:S01]  /*8790*/  LOP3.LUT P0, RZ, R5, 0xff, RZ, 0xc0, !PT ;  /* 0x000000ff05ff7812 */ /* 0x000fe2000780c0ff */
[----:B------:R-:W-:Y:S02]  /*87a0*/  IMAD.MOV.U32 R5, RZ, RZ, 0x1 ;  /* 0x00000001ff057424 */ /* 0x000fe400078e00ff */
[----:B------:R-:W-:-:S10]  /*87b0*/  IMAD.MOV.U32 R17, RZ, RZ, RZ ;  /* 0x000000ffff117224 */ /* 0x000fd400078e00ff */
[----:B------:R-:W-:Y:S05]  /*87c0*/  @!P0 BRA `(.L_x_176) ;  /* 0x0000000c003c8947 */ /* 0x000fea0003800000 */
[----:B------:R-:W0:Y:S01]  /*87d0*/  LDC R5, c[0x0][0x28c] ;  /* 0x0000a300ff057b82 */ /* 0x000e220000000800 */
[----:B------:R-:W1:Y:S01]  /*87e0*/  S2R R12, SR_CgaCtaId ;  /* 0x00000000000c7919 */ /* 0x000e620000008800 */
[----:B------:R-:W-:Y:S01]  /*87f0*/  ULDC UR5, c[0x0][0x658] ;  /* 0x0001960000057ab9 */ /* 0x000fe20000000800 */
[----:B------:R-:W-:Y:S01]  /*8800*/  UMOV UR7, 0xffffffff ;  /* 0xffffffff00077882 */ /* 0x000fe20000000000 */
[----:B------:R-:W-:Y:S01]  /*8810*/  ULDC UR6, c[0x0][0xc] ;  /* 0x0000030000067ab9 */ /* 0x000fe20000000800 */
[----:B------:R-:W-:Y:S01]  /*8820*/  USHF.L.U32 UR8, UR7, UR5, URZ ;  /* 0x0000000507087299 */ /* 0x000fe2000800063f */
[----:B------:R-:W-:Y:S01]  /*8830*/  BSSY B0, `(.L_x_176) ;  /* 0x00000c8000007945 */ /* 0x000fe20003800000 */
[----:B------:R-:W-:Y:S01]  /*8840*/  UMOV UR9, 0x1 ;  /* 0x0000000100097882 */ /* 0x000fe20000000000 */
[----:B------:R-:W-:Y:S01]  /*8850*/  ULDC UR7, c[0x0][0x10] ;  /* 0x0000040000077ab9 */ /* 0x000fe20000000800 */
[----:B------:R-:W-:Y:S01]  /*8860*/  USHF.L.U32 UR18, UR9, UR5, URZ ;  /* 0x0000000509127299 */ /* 0x000fe2000800063f */
[----:B------:R-:W-:Y:S01]  /*8870*/  IMAD.MOV.U32 R14, RZ, RZ, 0x1 ;  /* 0x00000001ff0e7424 */ /* 0x000fe200078e00ff */
[----:B------:R-:W-:Y:S01]  /*8880*/  UIMAD.WIDE.U32 UR6, UR6, UR7, URZ ;  /* 0x00000007060672a5 */ /* 0x000fe2000f8e003f */
[----:B------:R-:W-:Y:S01]  /*8890*/  LOP3.LUT R15, R4, 0x2, RZ, 0xfc, !PT ;  /* 0x00000002040f7812 */ /* 0x000fe200078efcff */
[----:B------:R-:W-:Y:S01]  /*88a0*/  ULDC UR5, c[0x0][0x14] ;  /* 0x0000050000057ab9 */ /* 0x000fe20000000800 */
[----:B------:R-:W-:Y:S01]  /*88b0*/  IMAD.MOV.U32 R17, RZ, RZ, RZ ;  /* 0x000000ffff117224 */ /* 0x000fe200078e00ff */
[----:B------:R-:W-:-:S02]  /*88c0*/  UIMAD.WIDE.U32 UR20, UR6, UR5, URZ ;  /* 0x00000005061472a5 */ /* 0x000fc4000f8e003f */
[----:B------:R-:W-:Y:S01]  /*88d0*/  UIMAD UR13, UR7, UR5, URZ ;  /* 0x00000005070d72a4 */ /* 0x000fe2000f8e023f */
[----:B------:R-:W-:Y:S01]  /*88e0*/  ULDC UR4, c[0x0][0x600] ;  /* 0x0001800000047ab9 */ /* 0x000fe20000000800 */
[----:B------:R-:W-:Y:S02]  /*88f0*/  ULOP3.LUT UR17, URZ, UR8, URZ, 0x33, !UPT ;  /* 0x000000083f117292 */ /* 0x000fe4000f8e333f */
[----:B------:R-:W-:Y:S01]  /*8900*/  UIADD3 UR4, UR4, -0x1, URZ ;  /* 0xffffffff04047890 */ /* 0x000fe2000fffe03f */
[----:B0-----:R-:W-:Y:S01]  /*8910*/  VIADD R5, R5, 0x3f ;  /* 0x0000003f05057836 */ /* 0x001fe20000000000 */
[----:B------:R-:W-:Y:S01]  /*8920*/  UIADD3 UR13, UR21, UR13, URZ ;  /* 0x0000000d150d7290 */ /* 0x000fe2000fffe03f */
[----:B------:R-:W-:-:S03]  /*8930*/  ULDC.64 UR22, c[0x0][0x198] ;  /* 0x0000660000167ab9 */ /* 0x000fc60000000a00 */
[----:B------:R-:W-:-:S04]  /*8940*/  SHF.R.S32.HI R8, RZ, 0x1f, R5 ;  /* 0x0000001fff087819 */ /* 0x000fc80000011405 */
[----:B------:R-:W-:Y:S01]  /*8950*/  LEA.HI R8, R8, R5, RZ, 0x6 ;  /* 0x0000000508087211 */ /* 0x000fe200078f30ff */
[C---:B-1----:R-:W-:Y:S02]  /*8960*/  IMAD.SHL.U32 R11, R12.reuse, 0x10, RZ ;  /* 0x000000100c0b7824 */ /* 0x042fe400078e00ff */
[----:B------:R-:W-:Y:S01]  /*8970*/  IMAD.SHL.U32 R12, R12, 0x400, RZ ;  /* 0x000004000c0c7824 */ /* 0x000fe200078e00ff */
[----:B------:R-:W-:Y:S01]  /*8980*/  SHF.R.S32.HI R10, RZ, 0x6, R8 ;  /* 0x00000006ff0a7819 */ /* 0x000fe20000011408 */
[----:B------:R-:W-:Y:S01]  /*8990*/  IMAD.MOV.U32 R5, RZ, RZ, 0x1 ;  /* 0x00000001ff057424 */ /* 0x000fe200078e00ff */
[----:B------:R-:W-:Y:S02]  /*89a0*/  LOP3.LUT R11, R11, 0x30, RZ, 0xc0, !PT ;  /* 0x000000300b0b7812 */ /* 0x000fe400078ec0ff */
[----:B------:R-:W-:Y:S01]  /*89b0*/  LOP3.LUT R12, R12, 0xc00, RZ, 0xc0, !PT ;  /* 0x00000c000c0c7812 */ /* 0x000fe200078ec0ff */
[----:B------:R-:W-:-:S07]  /*89c0*/  VIADD R13, R10, 0x1 ;  /* 0x000000010a0d7836 */ /* 0x000fce0000000000 */
.L_x_187:
[----:B------:R-:W-:-:S03]  /*89d0*/  UMOV UR5, 0xffffffff ;  /* 0xffffffff00057882 */ /* 0x000fc60000000000 */
[----:B------:R-:W-:Y:S05]  /*89e0*/  BRA.DIV UR5, `(.L_x_177) ;  /* 0x0000001205a07947 */ /* 0x000fea000b800000 */
[----:B------:R-:W-:-:S13]  /*89f0*/  ELECT P0, URZ, PT ;  /* 0x00000000003f782f */ /* 0x000fda0003800000 */
.L_x_205:
[----:B------:R-:W0:Y:S01]  /*8a00*/  LDC R7, c[0x0][0x28c] ;  /* 0x0000a300ff077b82 */ /* 0x000e220000000800 */
[----:B------:R-:W-:Y:S01]  /*8a10*/  BSSY B1, `(.L_x_178) ;  /* 0x0000038000017945 */ /* 0x000fe20003800000 */
[----:B0-----:R-:W-:-:S13]  /*8a20*/  ISETP.LT.OR P0, PT, R7, 0x1, !P0 ;  /* 0x000000010700780c */ /* 0x001fda0004701670 */
[----:B------:R-:W-:Y:S05]  /*8a30*/  @P0 BRA `(.L_x_179) ;  /* 0x0000000000d40947 */ /* 0x000fea0003800000 */
[----:B------:R-:W-:Y:S02]  /*8a40*/  IMAD R20, R6, 0x40, R11 ;  /* 0x0000004006147824 */ /* 0x000fe400078e020b */
[----:B------:R-:W-:Y:S02]  /*8a50*/  IMAD.SHL.U32 R19, R18, 0x100, RZ ;  /* 0x0000010012137824 */ /* 0x000fe400078e00ff */
[----:B------:R-:W-:Y:S02]  /*8a60*/  IMAD.MOV.U32 R23, RZ, RZ, RZ ;  /* 0x000000ffff177224 */ /* 0x000fe400078e00ff */
[----:B------:R-:W-:Y:S02]  /*8a70*/  IMAD.MOV.U32 R6, RZ, RZ, R13 ;  /* 0x000000ffff067224 */ /* 0x000fe400078e000d */
[----:B------:R-:W-:Y:S02]  /*8a80*/  IMAD.MOV.U32 R7, RZ, RZ, R5 ;  /* 0x000000ffff077224 */ /* 0x000fe400078e0005 */
[----:B------:R-:W-:-:S07]  /*8a90*/  IMAD.MOV.U32 R9, RZ, RZ, R17 ;  /* 0x000000ffff097224 */ /* 0x000fce00078e0011 */
.L_x_182:
[----:B------:R-:W0:Y:S01]  /*8aa0*/  S2R R21, SR_CgaCtaId ;  /* 0x0000000000157919 */ /* 0x000e220000008800 */
[----:B------:R-:W-:Y:S02]  /*8ab0*/  MOV R8, 0x400 ;  /* 0x0000040000087802 */ /* 0x000fe40000000f00 */
[----:B------:R-:W-:-:S13]  /*8ac0*/  LOP3.LUT P1, RZ, R0, 0x7f, RZ, 0xc0, !PT ;  /* 0x0000007f00ff7812 */ /* 0x000fda000782c0ff */
[----:B------:R-:W1:Y:S01]  /*8ad0*/  @!P1 LDC R18, c[0x0][0x500] ;  /* 0x00014000ff129b82 */ /* 0x000e620000000800 */
[----:B0-----:R-:W-:Y:S02]  /*8ae0*/  LEA R22, R21, R8, 0x18 ;  /* 0x0000000815167211 */ /* 0x001fe400078ec0ff */
[----:B------:R-:W-:-:S03]  /*8af0*/  SHF.L.U32 R8, R7, 0x1f, RZ ;  /* 0x0000001f07087819 */ /* 0x000fc600000006ff */
[----:B------:R-:W-:-:S04]  /*8b00*/  IMAD R21, R9, 0x8, R22 ;  /* 0x0000000809157824 */ /* 0x000fc800078e0216 */
[----:B------:R-:W0:Y:S02]  /*8b10*/  SYNCS.PHASECHK.TRANS64.TRYWAIT P0, [R21+URZ+0x58], R8 ;  /* 0x00005808150075a7 */ /* 0x000e24000800017f */
[----:B01----:R-:W-:Y:S05]  /*8b20*/  @!P0 BRA `(.L_x_180) ;  /* 0x0000001000708947 */ /* 0x003fea0003800000 */
.L_x_206:
[----:B0-----:R-:W-:Y:S01]  /*8b30*/  PRMT R8, R15, 0x9910, RZ ;  /* 0x000099100f087816 */ /* 0x001fe200000000ff */
[----:B------:R0:W-:Y:S03]  /*8b40*/  @!P1 SYNCS.ARRIVE.TRANS64 RZ, [R21+URZ], R18 ;  /* 0x0000001215ff99a7 */ /* 0x0001e6000800003f */
[----:B------:R-:W-:-:S13]  /*8b50*/  ISETP.NE.AND P0, PT, R8, 0x2, PT ;  /* 0x000000020800780c */ /* 0x000fda0003f05270 */
[----:B0-----:R-:W-:Y:S05]  /*8b60*/  @P0 BRA `(.L_x_181) ;  /* 0x0000000000040947 */ /* 0x001fea0003800000 */
[----:B------:R-:W-:Y:S01]  /*8b70*/  BPT.TRAP 0x1 ;  /* 0x000000040000795c */ /* 0x000fe20000300000 */
.L_x_181:
[----:B------:R-:W-:Y:S01]  /*8b80*/  R2UR UR16, R22 ;  /* 0x00000000161072ca */ /* 0x000fe200000e0000 */
[----:B------:R-:W-:Y:S01]  /*8b90*/  IMAD R22, R9, 0x4000, R22 ;  /* 0x0000400009167824 */ /* 0x000fe200078e0216 */
[----:B------:R-:W-:Y:S01]  /*8ba0*/  R2UR UR9, R21 ;  /* 0x00000000150972ca */ /* 0x000fe200000e0000 */
[----:B------:R-:W-:Y:S01]  /*8bb0*/  IMAD R8, R9, 0x1000, R12 ;  /* 0x0000100009087824 */ /* 0x000fe200078e020c */
[----:B------:R-:W-:Y:S01]  /*8bc0*/  UIADD3 UR6, UP0, UR22, 0xf0, URZ ;  /* 0x000000f016067890 */ /* 0x000fe2000ff1e03f */
[----:B------:R-:W-:Y:S01]  /*8bd0*/  VIADD R6, R6, 0xffffffff ;  /* 0xffffffff06067836 */ /* 0x000fe20000000000 */
[----:B------:R-:W-:Y:S01]  /*8be0*/  R2UR UR5, R22 ;  /* 0x00000000160572ca */ /* 0x000fe200000e0000 */
[----:B------:R-:W-:Y:S01]  /*8bf0*/  UIADD3 UR24, UP1, UR22, 0x1f0, URZ ;  /* 0x000001f016187890 */ /* 0x000fe2000ff3e03f */
[----:B------:R-:W-:Y:S01]  /*8c00*/  R2UR UR8, R8 ;  /* 0x00000000080872ca */ /* 0x000fe200000e0000 */
[----:B------:R-:W-:Y:S01]  /*8c10*/  UIADD3.X UR7, URZ, UR23, URZ, UP0, !UPT ;  /* 0x000000173f077290 */ /* 0x000fe200087fe43f */
[----:B------:R-:W-:Y:S01]  /*8c20*/  R2UR UR11, R19 ;  /* 0x00000000130b72ca */ /* 0x000fe200000e0000 */
[----:B------:R-:W-:Y:S01]  /*8c30*/  VIADD R9, R9, 0x1 ;  /* 0x0000000109097836 */ /* 0x000fe20000000000 */
[----:B------:R-:W-:Y:S01]  /*8c40*/  R2UR UR10, R23 ;  /* 0x00000000170a72ca */ /* 0x000fe200000e0000 */
[----:B------:R-:W-:Y:S01]  /*8c50*/  UIADD3.X UR25, URZ, UR23, URZ, UP1, !UPT ;  /* 0x000000173f197290 */ /* 0x000fe20008ffe43f */
[----:B------:R-:W-:Y:S01]  /*8c60*/  R2UR UR12, R16 ;  /* 0x00000000100c72ca */ /* 0x000fe200000e0000 */
[----:B------:R-:W-:Y:S01]  /*8c70*/  UMOV UR14, 0x0 ;  /* 0x00000000000e7882 */ /* 0x000fe20000000000 */
[----:B------:R-:W-:Y:S01]  /*8c80*/  R2UR UR19, R20 ;  /* 0x00000000141372ca */ /* 0x000fe200000e0000 */
[----:B------:R-:W-:Y:S01]  /*8c90*/  UMOV UR15, 0x10000000 ;  /* 0x10000000000f7882 */ /* 0x000fe20000000000 */
[----:B------:R-:W-:Y:S01]  /*8ca0*/  ISETP.GT.AND P1, PT, R6, 0x1, PT ;  /* 0x000000010600780c */ /* 0x000fe20003f24270 */
[----:B------:R-:W-:Y:S01]  /*8cb0*/  UIADD3 UR5, UR5, 0x180, URZ ;  /* 0x0000018005057890 */ /* 0x000fe2000fffe03f */
[----:B------:R-:W-:Y:S01]  /*8cc0*/  ISETP.NE.AND P0, PT, R9, 0xb, PT ;  /* 0x0000000b0900780c */ /* 0x000fe20003f05270 */
[----:B------:R-:W-:Y:S01]  /*8cd0*/  UIADD3 UR16, UR16, 0x2c180, UR8 ;  /* 0x0002c18010107890 */ /* 0x000fe2000fffe008 */
[----:B------:R-:W-:Y:S01]  /*8ce0*/  VIADD R23, R23, 0x40 ;  /* 0x0000004017177836 */ /* 0x000fe20000000000 */
[----:B------:R-:W-:Y:S01]  /*8cf0*/  UMOV UR26, 0xf0000 ;  /* 0x000f0000001a7882 */ /* 0x000fe20000000000 */
[----:B------:R-:W-:-:S02]  /*8d00*/  SEL R8, RZ, 0x1, P0 ;  /* 0x00000001ff087807 */ /* 0x000fc40000000000 */
[----:B------:R-:W-:Y:S01]  /*8d10*/  UMOV UR8, UR5 ;  /* 0x0000000500087c82 */ /* 0x000fe20008000000 */
[----:B------:R-:W-:Y:S01]  /*8d20*/  SEL R9, R9, RZ, P0 ;  /* 0x000000ff09097207 */ /* 0x000fe20000000000 */
[----:B------:R0:W-:Y:S01]  /*8d30*/  UTMALDG.3D [UR8], [UR6], desc[UR14] ;  /* 0x00000e08060075b4 */ /* 0x0001e20008011000 */
[----:B------:R-:W-:Y:S01]  /*8d40*/  LOP3.LUT R7, R7, R8, RZ, 0x3c, !PT ;  /* 0x0000000807077212 */ /* 0x000fe200078e3cff */
[----:B0-----:R-:W-:Y:S01]  /*8d50*/  UMOV UR11, UR19 ;  /* 0x00000013000b7c82 */ /* 0x001fe20008000000 */
[----:B------:R-:W-:Y:S02]  /*8d60*/  UMOV UR8, UR16 ;  /* 0x0000001000087c82 */ /* 0x000fe40008000000 */
[----:B------:R0:W-:Y:S02]  /*8d70*/  UTMALDG.3D.MULTICAST [UR8], [UR24], UR26, desc[UR14] ;  /* 0x00000e08180073b4 */ /* 0x0001e4000801181a */
[----:B0-----:R-:W-:Y:S05]  /*8d80*/  @P1 BRA `(.L_x_182) ;  /* 0xfffffffc00441947 */ /* 0x001fea000383ffff */
.L_x_179:
[----:B------:R-:W-:Y:S05]  /*8d90*/  BSYNC B1 ;  /* 0x0000000000017941 */ /* 0x000fea0003800000 */
.L_x_178:
[----:B------:R-:W-:Y:S01]  /*8da0*/  LOP3.LUT P1, RZ, R14, 0xff, RZ, 0xc0, !PT ;  /* 0x000000ff0eff7812 */ /* 0x000fe2000782c0ff */
[C---:B------:R-:W-:Y:S01]  /*8db0*/  IMAD.IADD R17, R10.reuse, 0x1, R17 ;  /* 0x000000010a117824 */ /* 0x040fe200078e0211 */
[----:B------:R-:W-:Y:S01]  /*8dc0*/  ULDC.64 UR6, c[0x0][0x650] ;  /* 0x0001940000067ab9 */ /* 0x000fe20000000a00 */
[C---:B------:R-:W-:Y:S01]  /*8dd0*/  ISETP.GE.U32.AND P2, PT, R10.reuse, 0xb, PT ;  /* 0x0000000b0a00780c */ /* 0x040fe20003f46070 */
[----:B------:R-:W-:Y:S01]  /*8de0*/  BSSY B1, `(.L_x_183) ;  /* 0x000006a000017945 */ /* 0x000fe20003800000 */
[----:B------:R-:W-:Y:S01]  /*8df0*/  IMAD.MOV.U32 R18, RZ, RZ, -0x1 ;  /* 0xffffffffff127424 */ /* 0x000fe200078e00ff */
[----:B------:R-:W-:Y:S01]  /*8e00*/  ISETP.GT.U32.AND P0, PT, R17, 0xa, PT ;  /* 0x0000000a1100780c */ /* 0x000fe20003f04070 */
[----:B------:R-:W-:Y:S01]  /*8e10*/  IMAD.MOV.U32 R16, RZ, RZ, -0x1 ;  /* 0xffffffffff107424 */ /* 0x000fe200078e00ff */
[----:B------:R-:W-:Y:S02]  /*8e20*/  PRMT R14, RZ, 0x7610, R14 ;  /* 0x00007610ff0e7816 */ /* 0x000fe4000000000e */
[----:B------:R-:W-:-:S03]  /*8e30*/  ISETP.LT.U32.AND P0, PT, R10, 0xb, P0 ;  /* 0x0000000b0a00780c */ /* 0x000fc60000701070 */
[----:B------:R-:W0:Y:S01]  /*8e40*/  @P1 S2R R7, SR_CgaCtaId ;  /* 0x0000000000071919 */ /* 0x000e220000008800 */
[----:B------:R-:W-:-:S04]  /*8e50*/  @P1 MOV R6, 0x400 ;  /* 0x0000040000061802 */ /* 0x000fc80000000f00 */
[----:B0-----:R-:W-:Y:S01]  /*8e60*/  @P1 LEA R8, R7, R6, 0x18 ;  /* 0x0000000607081211 */ /* 0x001fe200078ec0ff */
[----:B------:R-:W-:Y:S01]  /*8e70*/  IMAD.WIDE.U32 R6, R17, -0x45d1745d, RZ ;  /* 0xba2e8ba311067825 */ /* 0x000fe200078e00ff */
[----:B------:R-:W-:Y:S02]  /*8e80*/  SEL R6, RZ, 0x1, !P0 ;  /* 0x00000001ff067807 */ /* 0x000fe40004000000 */
[----:B------:R0:W-:Y:S01]  /*8e90*/  @P1 SYNCS.ARRIVE.TRANS64.A1T0 RZ, [R8+URZ+0xc8], RZ ;  /* 0x0000c8ff08ff19a7 */ /* 0x0001e2000810003f */
[----:B------:R-:W-:Y:S02]  /*8ea0*/  IADD3 R2, P1, R2, UR20, RZ ;  /* 0x0000001402027c10 */ /* 0x000fe4000ff3e0ff */
[----:B------:R-:W-:Y:S01]  /*8eb0*/  LOP3.LUT R5, R5, R6, RZ, 0x3c, !PT ;  /* 0x0000000605057212 */ /* 0x000fe200078e3cff */
[----:B------:R-:W-:Y:S01]  /*8ec0*/  IMAD.MOV.U32 R6, RZ, RZ, -0x1 ;  /* 0xffffffffff067424 */ /* 0x000fe200078e00ff */
[----:B------:R-:W-:Y:S02]  /*8ed0*/  IADD3.X R3, R3, UR13, RZ, P1, !PT ;  /* 0x0000000d03037c10 */ /* 0x000fe40008ffe4ff */
[----:B------:R-:W-:-:S02]  /*8ee0*/  ISETP.GE.U32.AND P0, PT, R2, UR6, PT ;  /* 0x0000000602007c0c */ /* 0x000fc4000bf06070 */
[----:B0-----:R-:W-:Y:S02]  /*8ef0*/  SHF.R.U32.HI R8, RZ, 0x3, R7 ;  /* 0x00000003ff087819 */ /* 0x001fe40000011607 */
[----:B------:R-:W-:Y:S02]  /*8f00*/  ISETP.GE.U32.AND.EX P0, PT, R3, UR7, PT, P0 ;  /* 0x0000000703007c0c */ /* 0x000fe4000bf06100 */
[----:B------:R-:W-:Y:S01]  /*8f10*/  @P2 LOP3.LUT R5, R5, 0x1, R8, 0x78, !PT ;  /* 0x0000000105052812 */ /* 0x000fe200078e7808 */
[----:B------:R-:W-:Y:S01]  /*8f20*/  IMAD R17, R8, -0xb, R17 ;  /* 0xfffffff508117824 */ /* 0x000fe200078e0211 */
[----:B------:R-:W-:-:S09]  /*8f30*/  PRMT R7, RZ, 0x7610, R7 ;  /* 0x00007610ff077816 */ /* 0x000fd20000000007 */
[----:B------:R-:W-:Y:S05]  /*8f40*/  @P0 BRA `(.L_x_184) ;  /* 0x00000004004c0947 */ /* 0x000fea0003800000 */
[----:B------:R-:W0:Y:S01]  /*8f50*/  S2R R18, SR_CTAID.X ;  /* 0x0000000000127919 */ /* 0x000e220000002500 */
[----:B------:R-:W-:Y:S01]  /*8f60*/  ULDC.64 UR6, c[0x0][0x628] ;  /* 0x00018a0000067ab9 */ /* 0x000fe20000000a00 */
[----:B------:R-:W-:Y:S01]  /*8f70*/  ULDC UR8, c[0x0][0x630] ;  /* 0x00018c0000087ab9 */ /* 0x000fe20000000800 */
[----:B------:R-:W-:Y:S01]  /*8f80*/  ISETP.NE.U32.AND P0, PT, RZ, UR6, PT ;  /* 0x00000006ff007c0c */ /* 0x000fe2000bf05070 */
[----:B------:R-:W1:Y:S01]  /*8f90*/  S2R R19, SR_CTAID.Y ;  /* 0x0000000000137919 */ /* 0x000e620000002600 */
[----:B------:R-:W-:Y:S01]  /*8fa0*/  ULDC UR9, c[0x0][0x150] ;  /* 0x0000540000097ab9 */ /* 0x000fe20000000800 */
[----:B------:R-:W-:Y:S01]  /*8fb0*/  IMAD.MOV.U32 R6, RZ, RZ, R2 ;  /* 0x000000ffff067224 */ /* 0x000fe200078e0002 */
[----:B------:R-:W-:Y:S01]  /*8fc0*/  ISETP.NE.AND.EX P0, PT, RZ, UR7, PT, P0 ;  /* 0x00000007ff007c0c */ /* 0x000fe2000bf05300 */
[----:B------:R-:W-:Y:S01]  /*8fd0*/  IMAD.MOV.U32 R7, RZ, RZ, R3 ;  /* 0x000000ffff077224 */ /* 0x000fe200078e0003 */
[----:B0-----:R-:W-:-:S11]  /*8fe0*/  I2FP.F32.U32 R20, R18 ;  /* 0x0000001200147245 */ /* 0x001fd60000201000 */
[----:B------:R-:W-:Y:S05]  /*8ff0*/  @!P0 BRA `(.L_x_185) ;  /* 0x0000000000288947 */ /* 0x000fea0003800000 */
[----:B------:R-:W-:Y:S02]  /*9000*/  ULDC UR5, c[0x0][0x634] ;  /* 0x00018d0000057ab9 */ /* 0x000fe40000000800 */
[----:B------:R-:W-:-:S05]  /*9010*/  IADD3 R7, P0, R2, UR5, RZ ;  /* 0x0000000502077c10 */ /* 0x000fca000ff1e0ff */
[----:B------:R-:W-:-:S04]  /*9020*/  IMAD.X R21, RZ, RZ, R3, P0 ;  /* 0x000000ffff157224 */ /* 0x000fc800000e0603 */
[----:B------:R-:W-:-:S04]  /*9030*/  IMAD.WIDE.U32 R8, R21, UR6, RZ ;  /* 0x0000000615087c25 */ /* 0x000fc8000f8e00ff */
[----:B------:R-:W-:-:S04]  /*9040*/  IMAD.WIDE.U32 R8, P0, R7, UR7, R8 ;  /* 0x0000000707087c25 */ /* 0x000fc8000f800008 */
[----:B------:R-:W-:-:S04]  /*9050*/  IMAD.WIDE.U32 R6, R7, UR6, RZ ;  /* 0x0000000607067c25 */ /* 0x000fc8000f8e00ff */
[----:B------:R-:W-:Y:S01]  /*9060*/  IMAD.MOV.U32 R6, RZ, RZ, R9 ;  /* 0x000000ffff067224 */ /* 0x000fe200078e0009 */
[----:B------:R-:W-:Y:S01]  /*9070*/  IADD3 RZ, P1, R7, R8, RZ ;  /* 0x0000000807ff7210 */ /* 0x000fe20007f3e0ff */
[----:B------:R-:W-:-:S04]  /*9080*/  IMAD.X R7, RZ, RZ, RZ, P0 ;  /* 0x000000ffff077224 */ /* 0x000fc800000e06ff */
[----:B------:R-:W-:-:S08]  /*9090*/  IMAD.WIDE.U32.X R6, R21, UR7, R6, P1 ;  /* 0x0000000715067c25 */ /* 0x000fd000088e0406 */
.L_x_185:
[--C-:B------:R-:W-:Y:S01]  /*90a0*/  SHF.R.U64 R16, R6, UR8, R7.reuse ;  /* 0x0000000806107c19 */ /* 0x100fe20008001207 */
[----:B------:R-:W-:Y:S01]  /*90b0*/  FMUL R20, R20, UR9 ;  /* 0x0000000914147c20 */ /* 0x000fe20008400000 */
[----:B------:R-:W0:Y:S01]  /*90c0*/  LDC R21, c[0x0][0x144] ;  /* 0x00005100ff157b82 */ /* 0x000e220000000800 */
[----:B-1----:R-:W-:Y:S01]  /*90d0*/  I2FP.F32.U32 R8, R19 ;  /* 0x0000001300087245 */ /* 0x002fe20000201000 */
[----:B------:R-:W-:Y:S01]  /*90e0*/  ULDC UR5, c[0x0][0x154] ;  /* 0x0000550000057ab9 */ /* 0x000fe20000000800 */
[----:B------:R-:W-:Y:S01]  /*90f0*/  SHF.R.U32.HI R6, RZ, UR8, R7 ;  /* 0x00000008ff067c19 */ /* 0x000fe20008011607 */
[----:B------:R-:W-:Y:S01]  /*9100*/  ULDC.64 UR6, c[0x0][0x620] ;  /* 0x0001880000067ab9 */ /* 0x000fe20000000a00 */
[----:B------:R-:W-:Y:S01]  /*9110*/  IADD3 R7, P0, RZ, -R16, RZ ;  /* 0x80000010ff077210 */ /* 0x000fe20007f1e0ff */
[----:B------:R-:W1:Y:S01]  /*9120*/  F2I.U32.TRUNC.NTZ R20, R20 ;  /* 0x0000001400147305 */ /* 0x000e62000020f000 */
[----:B------:R-:W-:Y:S01]  /*9130*/  FMUL R8, R8, UR5 ;  /* 0x0000000508087c20 */ /* 0x000fe20008400000 */
[----:B------:R-:W2:Y:S01]  /*9140*/  LDC R22, c[0x0][0x148] ;  /* 0x00005200ff167b82 */ /* 0x000ea20000000800 */
[----:B------:R-:W-:Y:S01]  /*9150*/  ULDC UR5, c[0x0][0x618] ;  /* 0x0001860000057ab9 */ /* 0x000fe20000000800 */
[----:B------:R-:W-:-:S04]  /*9160*/  IMAD.X R6, RZ, RZ, ~R6, P0 ;  /* 0x000000ffff067224 */ /* 0x000fc800000e0e06 */
[----:B------:R-:W-:Y:S01]  /*9170*/  IMAD R6, R6, UR6, RZ ;  /* 0x0000000606067c24 */ /* 0x000fe2000f8e02ff */
[----:B------:R-:W3:Y:S03]  /*9180*/  F2I.U32.TRUNC.NTZ R8, R8 ;  /* 0x0000000800087305 */ /* 0x000ee6000020f000 */
[C---:B------:R-:W-:Y:S02]  /*9190*/  IMAD R9, R7.reuse, UR7, R6 ;  /* 0x0000000707097c24 */ /* 0x040fe4000f8e0206 */
[----:B------:R-:W-:Y:S01]  /*91a0*/  IMAD.WIDE.U32 R6, R7, UR6, R2 ;  /* 0x0000000607067c25 */ /* 0x000fe2000f8e0002 */
[----:B------:R-:W-:Y:S02]  /*91b0*/  ULDC.64 UR6, c[0x0][0x640] ;  /* 0x0001900000067ab9 */ /* 0x000fe40000000a00 */
[----:B------:R-:W-:Y:S01]  /*91c0*/  ISETP.NE.U32.AND P0, PT, RZ, UR6, PT ;  /* 0x00000006ff007c0c */ /* 0x000fe2000bf05070 */
[----:B-1----:R-:W-:-:S02]  /*91d0*/  IMAD.MOV R20, RZ, RZ, -R20 ;  /* 0x000000ffff147224 */ /* 0x002fc400078e0a14 */
[----:B------:R-:W-:Y:S01]  /*91e0*/  IMAD.IADD R7, R7, 0x1, R9 ;  /* 0x0000000107077824 */ /* 0x000fe200078e0209 */
[----:B------:R-:W-:Y:S01]  /*91f0*/  ISETP.NE.AND.EX P0, PT, RZ, UR7, PT, P0 ;  /* 0x00000007ff007c0c */ /* 0x000fe2000bf05300 */
[----:B0-----:R-:W-:-:S03]  /*9200*/  IMAD R18, R21, R20, R18 ;  /* 0x0000001415127224 */ /* 0x001fc600078e0212 */
[--C-:B------:R-:W-:Y:S01]  /*9210*/  SHF.R.U64 R20, R6, UR5, R7.reuse ;  /* 0x0000000506147c19 */ /* 0x100fe20008001207 */
[----:B---3--:R-:W-:Y:S01]  /*9220*/  IMAD.MOV R6, RZ, RZ, -R8 ;  /* 0x000000ffff067224 */ /* 0x008fe200078e0a08 */
[----:B------:R-:W-:Y:S01]  /*9230*/  SHF.R.U32.HI R7, RZ, UR5, R7 ;  /* 0x00000005ff077c19 */ /* 0x000fe20008011607 */
[----:B------:R-:W-:Y:S02]  /*9240*/  ULDC UR5, c[0x0][0x608] ;  /* 0x0001820000057ab9 */ /* 0x000fe40000000800 */
[----:B--2---:R-:W-:Y:S01]  /*9250*/  @P3 IMAD R18, R22, R6, R19 ;  /* 0x0000000616123224 */ /* 0x004fe200078e0213 */
[--C-:B------:R-:W-:Y:S02]  /*9260*/  SHF.R.U64 R22, R20, UR5, R7.reuse ;  /* 0x0000000514167c19 */ /* 0x100fe40008001207 */
[----:B------:R-:W-:Y:S01]  /*9270*/  SHF.R.U32.HI R7, RZ, UR5, R7 ;  /* 0x00000005ff077c19 */ /* 0x000fe20008011607 */
[----:B------:R-:W-:-:S03]  /*9280*/  ULDC UR5, c[0x0][0x658] ;  /* 0x0001960000057ab9 */ /* 0x000fc60000000800 */
[--C-:B------:R-:W-:Y:S02]  /*9290*/  SHF.R.U64 R19, R22, UR5, R7.reuse ;  /* 0x0000000516137c19 */ /* 0x100fe40008001207 */
[----:B------:R-:W-:-:S03]  /*92a0*/  SHF.R.U32.HI R21, RZ, UR5, R7 ;  /* 0x00000005ff157c19 */ /* 0x000fc60008011607 */
[----:B------:R-:W-:Y:S02]  /*92b0*/  IMAD.MOV.U32 R8, RZ, RZ, R19 ;  /* 0x000000ffff087224 */ /* 0x000fe400078e0013 */
[----:B------:R-:W-:Y:S01]  /*92c0*/  IMAD.MOV.U32 R7, RZ, RZ, R21 ;  /* 0x000000ffff077224 */ /* 0x000fe200078e0015 */
[----:B------:R-:W-:Y:S06]  /*92d0*/  @!P0 BRA `(.L_x_186) ;  /* 0x00000000002c8947 */ /* 0x000fec0003800000 */
        /* <DEDUP_REMOVED lines=9> */
[----:B------:R-:W-:-:S04]  /*9370*/  IMAD.WIDE.U32.X R6, R21, UR7, R6, P1 ;  /* 0x0000000715067c25 */ /* 0x000fc800088e0406 */
[----:B------:R-:W-:-:S07]  /*9380*/  IMAD.MOV.U32 R8, RZ, RZ, R6 ;  /* 0x000000ffff087224 */ /* 0x000fce00078e0006 */
.L_x_186:
[----:B------:R-:W-:Y:S01]  /*9390*/  ULDC UR5, c[0x0][0x648] ;  /* 0x0001920000057ab9 */ /* 0x000fe20000000800 */
[----:B------:R-:W-:Y:S01]  /*93a0*/  LOP3.LUT R6, R22, UR17, RZ, 0xc0, !PT ;  /* 0x0000001116067c12 */ /* 0x000fe2000f8ec0ff */
[----:B------:R-:W-:Y:S01]  /*93b0*/  ULDC UR6, c[0x0][0x610] ;  /* 0x0001840000067ab9 */ /* 0x000fe20000000800 */
[----:B------:R-:W-:Y:S01]  /*93c0*/  SHF.R.U64 R7, R8, UR5, R7 ;  /* 0x0000000508077c19 */ /* 0x000fe20008001207 */
[----:B------:R-:W-:Y:S01]  /*93d0*/  ULDC UR5, c[0x0][0x638] ;  /* 0x00018e0000057ab9 */ /* 0x000fe20000000800 */
[----:B------:R-:W-:-:S03]  /*93e0*/  LOP3.LUT R20, R20, UR4, RZ, 0xc0, !PT ;  /* 0x0000000414147c12 */ /* 0x000fc6000f8ec0ff */
[----:B------:R-:W-:Y:S02]  /*93f0*/  IMAD.MOV R8, RZ, RZ, -R7 ;  /* 0x000000ffff087224 */ /* 0x000fe400078e0a07 */
[----:B------:R-:W-:Y:S02]  /*9400*/  IMAD R7, R7, UR18, R6 ;  /* 0x0000001207077c24 */ /* 0x000fe4000f8e0206 */
[----:B------:R-:W-:Y:S01]  /*9410*/  IMAD R19, R8, UR5, R19 ;  /* 0x0000000508137c24 */ /* 0x000fe2000f8e0213 */
[----:B------:R-:W-:Y:S01]  /*9420*/  ULDC UR5, c[0x0][0x600] ;  /* 0x0001800000057ab9 */ /* 0x000fe20000000800 */
[----:B------:R-:W-:Y:S02]  /*9430*/  IMAD R18, R7, UR6, R18 ;  /* 0x0000000607127c24 */ /* 0x000fe4000f8e0212 */
[----:B------:R-:W-:Y:S02]  /*9440*/  IMAD R19, R19, UR5, R20 ;  /* 0x0000000513137c24 */ /* 0x000fe4000f8e0214 */
[----:B------:R-:W-:-:S03]  /*9450*/  IMAD.MOV.U32 R7, RZ, RZ, 0x1 ;  /* 0x00000001ff077424 */ /* 0x000fc600078e00ff */
[----:B------:R-:W-:Y:S02]  /*9460*/  SEL R6, R19, R18, !P3 ;  /* 0x0000001213067207 */ /* 0x000fe40005800000 */
[----:B------:R-:W-:-:S07]  /*9470*/  SEL R18, R18, R19, !P3 ;  /* 0x0000001312127207 */ /* 0x000fce0005800000 */
.L_x_184:
[----:B------:R-:W-:Y:S05]  /*9480*/  BSYNC B1 ;  /* 0x0000000000017941 */ /* 0x000fea0003800000 */
.L_x_183:
[----:B------:R-:W-:-:S13]  /*9490*/  LOP3.LUT P0, RZ, R7, 0xff, RZ, 0xc0, !PT ;  /* 0x000000ff07ff7812 */ /* 0x000fda000780c0ff */
[----:B------:R-:W-:Y:S05]  /*94a0*/  @P0 BRA `(.L_x_187) ;  /* 0xfffffff400480947 */ /* 0x000fea000383ffff */
[----:B------:R-:W-:Y:S05]  /*94b0*/  BSYNC B0 ;  /* 0x0000000000007941 */ /* 0x000fea0003800000 */
.L_x_176:
[----:B------:R-:W-:-:S03]  /*94c0*/  UMOV UR5, 0xffffffff ;  /* 0xffffffff00057882 */ /* 0x000fc60000000000 */
[----:B------:R-:W-:Y:S05]  /*94d0*/  BRA.DIV UR5, `(.L_x_188) ;  /* 0x0000000a05187947 */ /* 0x000fea000b800000 */
[----:B------:R-:W-:-:S13]  /*94e0*/  ELECT P0, URZ, PT ;  /* 0x00000000003f782f */ /* 0x000fda0003800000 */
.L_x_209:
[----:B------:R-:W-:Y:S04]  /*94f0*/  BSSY B0, `(.L_x_189) ;  /* 0x000006a000007945 */ /* 0x000fe80003800000 */
[----:B------:R-:W-:Y:S05]  /*9500*/  @!P0 BRA `(.L_x_190) ;  /* 0x0000000400a08947 */ /* 0x000fea0003800000 */
[----:B------:R-:W-:-:S04]  /*9510*/  LOP3.LUT R4, R4, 0x2, RZ, 0xfc, !PT ;  /* 0x0000000204047812 */ /* 0x000fc800078efcff */
[----:B------:R-:W-:-:S13]  /*9520*/  ISETP.NE.AND P0, PT, R4, 0x3, PT ;  /* 0x000000030400780c */ /* 0x000fda0003f05270 */
[----:B------:R-:W-:Y:S05]  /*9530*/  @!P0 BRA `(.L_x_191) ;  /* 0x0000000000048947 */ /* 0x000fea0003800000 */
[----:B------:R-:W-:Y:S01]  /*9540*/  BPT.TRAP 0x1 ;  /* 0x000000040000795c */ /* 0x000fe20000300000 */
.L_x_191:
[----:B------:R-:W0:Y:S01]  /*9550*/  S2R R3, SR_CgaCtaId ;  /* 0x0000000000037919 */ /* 0x000e220000008800 */
[----:B------:R-:W-:-:S04]  /*9560*/  MOV R0, 0x400 ;  /* 0x0000040000007802 */ /* 0x000fc80000000f00 */
[----:B0-----:R-:W-:Y:S02]  /*9570*/  LEA R0, R3, R0, 0x18 ;  /* 0x0000000003007211 */ /* 0x001fe400078ec0ff */
[----:B------:R-:W-:-:S03]  /*9580*/  SHF.L.U32 R3, R5, 0x1f, RZ ;  /* 0x0000001f05037819 */ /* 0x000fc600000006ff */
[----:B------:R-:W-:-:S04]  /*9590*/  VIADD R0, R0, 0x58 ;  /* 0x0000005800007836 */ /* 0x000fc80000000000 */
[C---:B------:R-:W-:Y:S02]  /*95a0*/  IMAD R6, R17.reuse, 0x8, R0 ;  /* 0x0000000811067824 */ /* 0x040fe400078e0200 */
[----:B------:R-:W-:Y:S02]  /*95b0*/  VIADD R17, R17, 0x1 ;  /* 0x0000000111117836 */ /* 0x000fe40000000000 */
[----:B------:R-:W0:Y:S03]  /*95c0*/  SYNCS.PHASECHK.TRANS64.TRYWAIT P0, [R6+URZ], R3 ;  /* 0x00000003060075a7 */ /* 0x000e26000800017f */
[----:B------:R-:W-:-:S04]  /*95d0*/  ISETP.NE.AND P1, PT, R17, 0xb, PT ;  /* 0x0000000b1100780c */ /* 0x000fc80003f25270 */
[----:B------:R-:W-:Y:S02]  /*95e0*/  SEL R2, RZ, 0x1, P1 ;  /* 0x00000001ff027807 */ /* 0x000fe40000800000 */
[----:B------:R-:W-:Y:S02]  /*95f0*/  SEL R17, R17, RZ, P1 ;  /* 0x000000ff11117207 */ /* 0x000fe40000800000 */
[----:B------:R-:W-:-:S03]  /*9600*/  LOP3.LUT R8, R5, R2, RZ, 0x3c, !PT ;  /* 0x0000000205087212 */ /* 0x000fc600078e3cff */
[----:B------:R-:W-:Y:S01]  /*9610*/  IMAD R7, R17, 0x8, R0 ;  /* 0x0000000811077824 */ /* 0x000fe200078e0200 */
[----:B------:R-:W-:Y:S01]  /*9620*/  SHF.L.U32 R4, R8, 0x1f, RZ ;  /* 0x0000001f08047819 */ /* 0x000fe200000006ff */
[----:B0-----:R-:W-:Y:S06]  /*9630*/  @!P0 BRA `(.L_x_192) ;  /* 0x0000000400e08947 */ /* 0x001fec0003800000 */
.L_x_210:
[----:B------:R-:W1:Y:S01]  /*9640*/  SYNCS.PHASECHK.TRANS64.TRYWAIT P0, [R7+URZ], R4 ;  /* 0x00000004070075a7 */ /* 0x000e62000800017f */
[----:B------:R-:W-:-:S05]  /*9650*/  VIADD R2, R17, 0x1 ;  /* 0x0000000111027836 */ /* 0x000fca0000000000 */
[----:B------:R-:W-:-:S04]  /*9660*/  ISETP.NE.AND P1, PT, R2, 0xb, PT ;  /* 0x0000000b0200780c */ /* 0x000fc80003f25270 */
[----:B0-----:R-:W-:Y:S02]  /*9670*/  SEL R3, RZ, 0x1, P1 ;  /* 0x00000001ff037807 */ /* 0x001fe40000800000 */
[----:B------:R-:W-:Y:S02]  /*9680*/  SEL R9, R2, RZ, P1 ;  /* 0x000000ff02097207 */ /* 0x000fe40000800000 */
[----:B------:R-:W-:-:S03]  /*9690*/  LOP3.LUT R8, R8, R3, RZ, 0x3c, !PT ;  /* 0x0000000308087212 */ /* 0x000fc600078e3cff */
[----:B------:R-:W-:Y:S01]  /*96a0*/  IMAD R6, R9, 0x8, R0 ;  /* 0x0000000809067824 */ /* 0x000fe200078e0200 */
[----:B------:R-:W-:Y:S01]  /*96b0*/  SHF.L.U32 R5, R8, 0x1f, RZ ;  /* 0x0000001f08057819 */ /* 0x000fe200000006ff */
[----:B-1----:R-:W-:Y:S06]  /*96c0*/  @!P0 BRA `(.L_x_193) ;  /* 0x0000000400d08947 */ /* 0x002fec0003800000 */
.L_x_211:
[----:B------:R-:W1:Y:S01]  /*96d0*/  SYNCS.PHASECHK.TRANS64.TRYWAIT P0, [R6+URZ], R5 ;  /* 0x00000005060075a7 */ /* 0x000e62000800017f */
[----:B------:R-:W-:-:S05]  /*96e0*/  VIADD R2, R9, 0x1 ;  /* 0x0000000109027836 */ /* 0x000fca0000000000 */
[----:B------:R-:W-:-:S04]  /*96f0*/  ISETP.NE.AND P1, PT, R2, 0xb, PT ;  /* 0x0000000b0200780c */ /* 0x000fc80003f25270 */
[----:B------:R-:W-:Y:S02]  /*9700*/  SEL R3, RZ, 0x1, P1 ;  /* 0x00000001ff037807 */ /* 0x000fe40000800000 */
[----:B0-----:R-:W-:Y:S02]  /*9710*/  SEL R7, R2, RZ, P1 ;  /* 0x000000ff02077207 */ /* 0x001fe40000800000 */
[----:B------:R-:W-:-:S03]  /*9720*/  LOP3.LUT R8, R8, R3, RZ, 0x3c, !PT ;  /* 0x0000000308087212 */ /* 0x000fc600078e3cff */
[----:B------:R-:W-:Y:S01]  /*9730*/  IMAD R9, R7, 0x8, R0 ;  /* 0x0000000807097824 */ /* 0x000fe200078e0200 */
[----:B------:R-:W-:Y:S01]  /*9740*/  SHF.L.U32 R4, R8, 0x1f, RZ ;  /* 0x0000001f08047819 */ /* 0x000fe200000006ff */
[----:B-1----:R-:W-:Y:S06]  /*9750*/  @!P0 BRA `(.L_x_194) ;  /* 0x0000000400c08947 */ /* 0x002fec0003800000 */
.L_x_212:
[----:B------:R-:W1:Y:S01]  /*9760*/  SYNCS.PHASECHK.TRANS64.TRYWAIT P0, [R9+URZ], R4 ;  /* 0x00000004090075a7 */ /* 0x000e62000800017f */
[----:B------:R-:W-:-:S05]  /*9770*/  VIADD R2, R7, 0x1 ;  /* 0x0000000107027836 */ /* 0x000fca0000000000 */
[----:B------:R-:W-:-:S04]  /*9780*/  ISETP.NE.AND P1, PT, R2, 0xb, PT ;  /* 0x0000000b0200780c */ /* 0x000fc80003f25270 */
[----:B------:R-:W-:Y:S02]  /*9790*/  SEL R3, RZ, 0x1, P1 ;  /* 0x00000001ff037807 */ /* 0x000fe40000800000 */
[----:B------:R-:W-:Y:S02]  /*97a0*/  SEL R7, R2, RZ, P1 ;  /* 0x000000ff02077207 */ /* 0x000fe40000800000 */
[----:B------:R-:W-:-:S03]  /*97b0*/  LOP3.LUT R8, R8, R3, RZ, 0x3c, !PT ;  /* 0x0000000308087212 */ /* 0x000fc600078e3cff */
[----:B0-----:R-:W-:Y:S01]  /*97c0*/  IMAD R6, R7, 0x8, R0 ;  /* 0x0000000807067824 */ /* 0x001fe200078e0200 */
[----:B------:R-:W-:Y:S01]  /*97d0*/  SHF.L.U32 R5, R8, 0x1f, RZ ;  /* 0x0000001f08057819 */ /* 0x000fe200000006ff */
[----:B-1----:R-:W-:Y:S06]  /*97e0*/  @!P0 BRA `(.L_x_195) ;  /* 0x0000000400b08947 */ /* 0x002fec0003800000 */
.L_x_213:
        /* <DEDUP_REMOVED lines=9> */
.L_x_214:
        /* <DEDUP_REMOVED lines=9> */
.L_x_215:
        /* <DEDUP_REMOVED lines=9> */
.L_x_216:
[----:B------:R-:W1:Y:S01]  /*99a0*/  SYNCS.PHASECHK.TRANS64.TRYWAIT P0, [R9+URZ], R4 ;  /* 0x00000004090075a7 */ /* 0x000e62000800017f */
[----:B------:R-:W-:-:S05]  /*99b0*/  VIADD R2, R7, 0x1 ;  /* 0x0000000107027836 */ /* 0x000fca0000000000 */
[----:B------:R-:W-:-:S04]  /*99c0*/  ISETP.NE.AND P1, PT, R2, 0xb, PT ;  /* 0x0000000b0200780c */ /* 0x000fc80003f25270 */
[----:B------:R-:W-:Y:S02]  /*99d0*/  SEL R3, RZ, 0x1, P1 ;  /* 0x00000001ff037807 */ /* 0x000fe40000800000 */
[----:B------:R-:W-:Y:S02]  /*99e0*/  SEL R7, R2, RZ, P1 ;  /* 0x000000ff02077207 */ /* 0x000fe40000800000 */
[----:B------:R-:W-:-:S03]  /*99f0*/  LOP3.LUT R8, R8, R3, RZ, 0x3c, !PT ;  /* 0x0000000308087212 */ /* 0x000fc600078e3cff */
[----:B------:R-:W-:Y:S01]  /*9a00*/  IMAD R10, R7, 0x8, R0 ;  /* 0x00000008070a7824 */ /* 0x000fe200078e0200 */
[----:B0-----:R-:W-:Y:S01]  /*9a10*/  SHF.L.U32 R5, R8, 0x1f, RZ ;  /* 0x0000001f08057819 */ /* 0x001fe200000006ff */
[----:B-1----:R-:W-:Y:S06]  /*9a20*/  @!P0 BRA `(.L_x_199) ;  /* 0x0000000400708947 */ /* 0x002fec0003800000 */
.L_x_217:
[----:B------:R-:W1:Y:S01]  /*9a30*/  SYNCS.PHASECHK.TRANS64.TRYWAIT P0, [R10+URZ], R5 ;  /* 0x000000050a0075a7 */ /* 0x000e62000800017f */
[----:B------:R-:W-:-:S05]  /*9a40*/  VIADD R2, R7, 0x1 ;  /* 0x0000000107027836 */ /* 0x000fca0000000000 */
[----:B------:R-:W-:-:S04]  /*9a50*/  ISETP.NE.AND P1, PT, R2, 0xb, PT ;  /* 0x0000000b0200780c */ /* 0x000fc80003f25270 */
[----:B------:R-:W-:Y:S02]  /*9a60*/  SEL R3, RZ, 0x1, P1 ;  /* 0x00000001ff037807 */ /* 0x000fe40000800000 */
[----:B------:R-:W-:Y:S02]  /*9a70*/  SEL R7, R2, RZ, P1 ;  /* 0x000000ff02077207 */ /* 0x000fe40000800000 */
[----:B0-----:R-:W-:-:S03]  /*9a80*/  LOP3.LUT R9, R8, R3, RZ, 0x3c, !PT ;  /* 0x0000000308097212 */ /* 0x001fc600078e3cff */
[----:B------:R-:W-:Y:S01]  /*9a90*/  IMAD R11, R7, 0x8, R0 ;  /* 0x00000008070b7824 */ /* 0x000fe200078e0200 */
[----:B------:R-:W-:Y:S01]  /*9aa0*/  SHF.L.U32 R6, R9, 0x1f, RZ ;  /* 0x0000001f09067819 */ /* 0x000fe200000006ff */
[----:B-1----:R-:W-:Y:S06]  /*9ab0*/  @!P0 BRA `(.L_x_200) ;  /* 0x0000000400608947 */ /* 0x002fec0003800000 */
.L_x_218:
[----:B------:R-:W1:Y:S01]  /*9ac0*/  SYNCS.PHASECHK.TRANS64.TRYWAIT P0, [R11+URZ], R6 ;  /* 0x000000060b0075a7 */ /* 0x000e62000800017f */
[----:B------:R-:W-:-:S05]  /*9ad0*/  VIADD R2, R7, 0x1 ;  /* 0x0000000107027836 */ /* 0x000fca0000000000 */
[----:B------:R-:W-:-:S04]  /*9ae0*/  ISETP.NE.AND P1, PT, R2, 0xb, PT ;  /* 0x0000000b0200780c */ /* 0x000fc80003f25270 */
[----:B------:R-:W-:Y:S02]  /*9af0*/  SEL R4, RZ, 0x1, P1 ;  /* 0x00000001ff047807 */ /* 0x000fe40000800000 */
[----:B------:R-:W-:Y:S02]  /*9b00*/  SEL R3, R2, RZ, P1 ;  /* 0x000000ff02037207 */ /* 0x000fe40000800000 */
[----:B------:R-:W-:Y:S01]  /*9b10*/  LOP3.LUT R4, R9, R4, RZ, 0x3c, !PT ;  /* 0x0000000409047212 */ /* 0x000fe200078e3cff */
[----:B-1----:R-:W-:Y:S06]  /*9b20*/  @!P0 BRA `(.L_x_201) ;  /* 0x0000000400588947 */ /* 0x002fec0003800000 */
.L_x_219:
[----:B------:R-:W-:Y:S01]  /*9b30*/  IMAD R3, R3, 0x8, R0 ;  /* 0x0000000803037824 */ /* 0x000fe200078e0200 */
[----:B------:R-:W-:-:S07]  /*9b40*/  SHF.L.U32 R0, R4, 0x1f, RZ ;  /* 0x0000001f04007819 */ /* 0x000fce00000006ff */
.L_x_202:
[----:B--2---:R2:W3:Y:S02]  /*9b50*/  SYNCS.PHASECHK.TRANS64.TRYWAIT P0, [R3+URZ], R0 ;  /* 0x00000000030075a7 */ /* 0x0044e4000800017f */
[----:B---3--:R-:W-:Y:S05]  /*9b60*/  @!P0 NANOSLEEP.SYNCS 0x989680 ;  /* 0x009896800000895d */ /* 0x008fea0003900000 */
[----:B------:R-:W3:Y:S02]  /*9b70*/  @!P0 SYNCS.PHASECHK.TRANS64 P0, [R3+URZ], R0 ;  /* 0x00000000030085a7 */ /* 0x000ee4000800007f */
[----:B---3--:R-:W-:Y:S05]  /*9b80*/  @!P0 BRA `(.L_x_202) ;  /* 0xfffffffc00f08947 */ /* 0x008fea000383ffff */
.L_x_190:
[----:B------:R-:W-:Y:S05]  /*9b90*/  BSYNC B0 ;  /* 0x0000000000007941 */ /* 0x000fea0003800000 */
.L_x_189:
[----:B------:R-:W-:Y:S05]  /*9ba0*/  EXIT ;  /* 0x000000000000794d */ /* 0x000fea0003800000 */
.L_x_22:
[----:B-1----:R-:W-:-:S04]  /*9bb0*/  IMAD.U32 R13, RZ, RZ, UR6 ;  /* 0x00000006ff0d7e24 */ /* 0x002fc8000f8e00ff */
[----:B------:R1:W4:Y:S03]  /*9bc0*/  SYNCS.PHASECHK.TRANS64.TRYWAIT P0, [R13+URZ], R12 ;  /* 0x0000000c0d0075a7 */ /* 0x000326000800017f */
[----:B----4-:R-:W-:Y:S05]  /*9bd0*/  @!P0 NANOSLEEP.SYNCS 0x989680 ;  /* 0x009896800000895d */ /* 0x010fea0003900000 */
[----:B------:R-:W4:Y:S02]  /*9be0*/  @!P0 SYNCS.PHASECHK.TRANS64 P0, [R13+URZ], R12 ;  /* 0x0000000c0d0085a7 */ /* 0x000f24000800007f */
[----:B----4-:R-:W-:Y:S05]  /*9bf0*/  @!P0 BRA `(.L_x_22) ;  /* 0xfffffffc00ec8947 */ /* 0x010fea000383ffff */
[----:B------:R-:W-:Y:S05]  /*9c00*/  BRA `(.L_x_21) ;  /* 0xffffff7c00487947 */ /* 0x000fea000383ffff */
.L_x_28:
[----:B-1----:R-:W-:-:S04]  /*9c10*/  IMAD.U32 R15, RZ, RZ, UR12 ;  /* 0x0000000cff0f7e24 */ /* 0x002fc8000f8e00ff */
[----:B------:R1:W4:Y:S03]  /*9c20*/  SYNCS.PHASECHK.TRANS64.TRYWAIT P0, [R15+URZ], R14 ;  /* 0x0000000e0f0075a7 */ /* 0x000326000800017f */
[----:B----4-:R-:W-:Y:S05]  /*9c30*/  @!P0 NANOSLEEP.SYNCS 0x989680 ;  /* 0x009896800000895d */ /* 0x010fea0003900000 */
[----:B------:R-:W4:Y:S02]  /*9c40*/  @!P0 SYNCS.PHASECHK.TRANS64 P0, [R15+URZ], R14 ;  /* 0x0000000e0f0085a7 */ /* 0x000f24000800007f */
[----:B----4-:R-:W-:Y:S05]  /*9c50*/  @!P0 BRA `(.L_x_28) ;  /* 0xfffffffc00ec8947 */ /* 0x010fea000383ffff */
[----:B------:R-:W-:Y:S05]  /*9c60*/  BRA `(.L_x_27) ;  /* 0xffffff8400b47947 */ /* 0x000fea000383ffff */
.L_x_177:
[----:B------:R-:W-:Y:S01]  /*9c70*/  BSSY B1, `(.L_x_203) ;  /* 0x0000006000017945 */ /* 0x000fe20003800000 */
[----:B------:R-:W-:-:S07]  /*9c80*/  IMAD.MOV.U32 R7, RZ, RZ, -0x1 ;  /* 0xffffffffff077424 */ /* 0x000fce00078e00ff */
[----:B------:R-:W-:Y:S05]  /*9c90*/  WARPSYNC.COLLECTIVE R7, `(.L_x_204) ;  /* 0x00000000070c7348 */ /* 0x000fea0003c00000 */
[----:B------:R-:W-:Y:S02]  /*9ca0*/  ELECT P0, UR62, PT ;  /* 0x00000000003e782f */ /* 0x000fe40003800000 */
[----:B------:R-:W-:Y:S01]  /*9cb0*/  MOV R7, UR62 ;  /* 0x0000003e00077c02 */ /* 0x000fe20008000f00 */
[----:B------:R-:W-:Y:S10]  /*9cc0*/  ENDCOLLECTIVE ;  /* 0x000000000000791b */ /* 0x000ff40003800000 */
.L_x_204:
[----:B------:R-:W-:Y:S05]  /*9cd0*/  BSYNC B1 ;  /* 0x0000000000017941 */ /* 0x000fea0003800000 */
.L_x_203:
[----:B------:R-:W-:Y:S05]  /*9ce0*/  BRA `(.L_x_205) ;  /* 0xffffffec00447947 */ /* 0x000fea000383ffff */
.L_x_180:
[----:B0-----:R0:W1:Y:S02]  /*9cf0*/  SYNCS.PHASECHK.TRANS64.TRYWAIT P0, [R21+URZ+0x58], R8 ;  /* 0x00005808150075a7 */ /* 0x001064000800017f */
[----:B-1----:R-:W-:Y:S05]  /*9d00*/  @!P0 NANOSLEEP.SYNCS 0x989680 ;  /* 0x009896800000895d */ /* 0x002fea0003900000 */
[----:B------:R-:W1:Y:S02]  /*9d10*/  @!P0 SYNCS.PHASECHK.TRANS64 P0, [R21+URZ+0x58], R8 ;  /* 0x00005808150085a7 */ /* 0x000e64000800007f */
[----:B-1----:R-:W-:Y:S05]  /*9d20*/  @!P0 BRA `(.L_x_180) ;  /* 0xfffffffc00f08947 */ /* 0x002fea000383ffff */
[----:B------:R-:W-:Y:S05]  /*9d30*/  BRA `(.L_x_206) ;  /* 0xffffffec007c7947 */ /* 0x000fea000383ffff */
.L_x_188:
[----:B------:R-:W-:Y:S01]  /*9d40*/  BSSY B0, `(.L_x_207) ;  /* 0x0000006000007945 */ /* 0x000fe20003800000 */
[----:B------:R-:W-:-:S07]  /*9d50*/  IMAD.MOV.U32 R7, RZ, RZ, -0x1 ;  /* 0xffffffffff077424 */ /* 0x000fce00078e00ff */
[----:B------:R-:W-:Y:S05]  /*9d60*/  WARPSYNC.COLLECTIVE R7, `(.L_x_208) ;  /* 0x00000000070c7348 */ /* 0x000fea0003c00000 */
[----:B------:R-:W-:Y:S02]  /*9d70*/  ELECT P0, UR62, PT ;  /* 0x00000000003e782f */ /* 0x000fe40003800000 */
[----:B------:R-:W-:Y:S01]  /*9d80*/  MOV R7, UR62 ;  /* 0x0000003e00077c02 */ /* 0x000fe20008000f00 */
[----:B------:R-:W-:Y:S10]  /*9d90*/  ENDCOLLECTIVE ;  /* 0x000000000000791b */ /* 0x000ff40003800000 */
.L_x_208:
[----:B------:R-:W-:Y:S05]  /*9da0*/  BSYNC B0 ;  /* 0x0000000000007941 */ /* 0x000fea0003800000 */
.L_x_207:
[----:B------:R-:W-:Y:S05]  /*9db0*/  BRA `(.L_x_209) ;  /* 0xfffffff400cc7947 */ /* 0x000fea000383ffff */
.L_x_192:
[----:B0-----:R0:W1:Y:S02]  /*9dc0*/  SYNCS.PHASECHK.TRANS64.TRYWAIT P0, [R6+URZ], R3 ;  /* 0x00000003060075a7 */ /* 0x001064000800017f */
[----:B-1----:R-:W-:Y:S05]  /*9dd0*/  @!P0 NANOSLEEP.SYNCS 0x989680 ;  /* 0x009896800000895d */ /* 0x002fea0003900000 */
[----:B------:R-:W1:Y:S02]  /*9de0*/  @!P0 SYNCS.PHASECHK.TRANS64 P0, [R6+URZ], R3 ;  /* 0x00000003060085a7 */ /* 0x000e64000800007f */
[----:B-1----:R-:W-:Y:S05]  /*9df0*/  @!P0 BRA `(.L_x_192) ;  /* 0xfffffffc00f08947 */ /* 0x002fea000383ffff */
[----:B------:R-:W-:Y:S05]  /*9e00*/  BRA `(.L_x_210) ;  /* 0xfffffff8000c7947 */ /* 0x000fea000383ffff */
.L_x_193:
[----:B0-----:R0:W1:Y:S02]  /*9e10*/  SYNCS.PHASECHK.TRANS64.TRYWAIT P0, [R7+URZ], R4 ;  /* 0x00000004070075a7 */ /* 0x001064000800017f */
[----:B-1----:R-:W-:Y:S05]  /*9e20*/  @!P0 NANOSLEEP.SYNCS 0x989680 ;  /* 0x009896800000895d */ /* 0x002fea0003900000 */
[----:B------:R-:W1:Y:S02]  /*9e30*/  @!P0 SYNCS.PHASECHK.TRANS64 P0, [R7+URZ], R4 ;  /* 0x00000004070085a7 */ /* 0x000e64000800007f */
[----:B-1----:R-:W-:Y:S05]  /*9e40*/  @!P0 BRA `(.L_x_193) ;  /* 0xfffffffc00f08947 */ /* 0x002fea000383ffff */
[----:B------:R-:W-:Y:S05]  /*9e50*/  BRA `(.L_x_211) ;  /* 0xfffffff8001c7947 */ /* 0x000fea000383ffff */
.L_x_194:
[----:B0-----:R0:W1:Y:S02]  /*9e60*/  SYNCS.PHASECHK.TRANS64.TRYWAIT P0, [R6+URZ], R5 ;  /* 0x00000005060075a7 */ /* 0x001064000800017f */
[----:B-1----:R-:W-:Y:S05]  /*9e70*/  @!P0 NANOSLEEP.SYNCS 0x989680 ;  /* 0x009896800000895d */ /* 0x002fea0003900000 */
[----:B------:R-:W1:Y:S02]  /*9e80*/  @!P0 SYNCS.PHASECHK.TRANS64 P0, [R6+URZ], R5 ;  /* 0x00000005060085a7 */ /* 0x000e64000800007f */
[----:B-1----:R-:W-:Y:S05]  /*9e90*/  @!P0 BRA `(.L_x_194) ;  /* 0xfffffffc00f08947 */ /* 0x002fea000383ffff */
[----:B------:R-:W-:Y:S05]  /*9ea0*/  BRA `(.L_x_212) ;  /* 0xfffffff8002c7947 */ /* 0x000fea000383ffff */
.L_x_195:
[----:B0-----:R0:W1:Y:S02]  /*9eb0*/  SYNCS.PHASECHK.TRANS64.TRYWAIT P0, [R9+URZ], R4 ;  /* 0x00000004090075a7 */ /* 0x001064000800017f */
[----:B-1----:R-:W-:Y:S05]  /*9ec0*/  @!P0 NANOSLEEP.SYNCS 0x989680 ;  /* 0x009896800000895d */ /* 0x002fea0003900000 */
[----:B------:R-:W1:Y:S02]  /*9ed0*/  @!P0 SYNCS.PHASECHK.TRANS64 P0, [R9+URZ], R4 ;  /* 0x00000004090085a7 */ /* 0x000e64000800007f */
[----:B-1----:R-:W-:Y:S05]  /*9ee0*/  @!P0 BRA `(.L_x_195) ;  /* 0xfffffffc00f08947 */ /* 0x002fea000383ffff */
[----:B------:R-:W-:Y:S05]  /*9ef0*/  BRA `(.L_x_213) ;  /* 0xfffffff8003c7947 */ /* 0x000fea000383ffff */
.L_x_196:
[----:B0-----:R0:W1:Y:S02]  /*9f00*/  SYNCS.PHASECHK.TRANS64.TRYWAIT P0, [R6+URZ], R5 ;  /* 0x00000005060075a7 */ /* 0x001064000800017f */
[----:B-1----:R-:W-:Y:S05]  /*9f10*/  @!P0 NANOSLEEP.SYNCS 0x989680 ;  /* 0x009896800000895d */ /* 0x002fea0003900000 */
[----:B------:R-:W1:Y:S02]  /*9f20*/  @!P0 SYNCS.PHASECHK.TRANS64 P0, [R6+URZ], R5 ;  /* 0x00000005060085a7 */ /* 0x000e64000800007f */
[----:B-1----:R-:W-:Y:S05]  /*9f30*/  @!P0 BRA `(.L_x_196) ;  /* 0xfffffffc00f08947 */ /* 0x002fea000383ffff */
[----:B------:R-:W-:Y:S05]  /*9f40*/  BRA `(.L_x_214) ;  /* 0xfffffff8004c7947 */ /* 0x000fea000383ffff */
.L_x_197:
[----:B0-----:R0:W1:Y:S02]  /*9f50*/  SYNCS.PHASECHK.TRANS64.TRYWAIT P0, [R9+URZ], R4 ;  /* 0x00000004090075a7 */ /* 0x001064000800017f */
[----:B-1----:R-:W-:Y:S05]  /*9f60*/  @!P0 NANOSLEEP.SYNCS 0x989680 ;  /* 0x009896800000895d */ /* 0x002fea0003900000 */
[----:B------:R-:W1:Y:S02]  /*9f70*/  @!P0 SYNCS.PHASECHK.TRANS64 P0, [R9+URZ], R4 ;  /* 0x00000004090085a7 */ /* 0x000e64000800007f */
[----:B-1----:R-:W-:Y:S05]  /*9f80*/  @!P0 BRA `(.L_x_197) ;  /* 0xfffffffc00f08947 */ /* 0x002fea000383ffff */
[----:B------:R-:W-:Y:S05]  /*9f90*/  BRA `(.L_x_215) ;  /* 0xfffffff8005c7947 */ /* 0x000fea000383ffff */
.L_x_198:
[----:B0-----:R0:W1:Y:S02]  /*9fa0*/  SYNCS.PHASECHK.TRANS64.TRYWAIT P0, [R6+URZ], R5 ;  /* 0x00000005060075a7 */ /* 0x001064000800017f */
[----:B-1----:R-:W-:Y:S05]  /*9fb0*/  @!P0 NANOSLEEP.SYNCS 0x989680 ;  /* 0x009896800000895d */ /* 0x002fea0003900000 */
[----:B------:R-:W1:Y:S02]  /*9fc0*/  @!P0 SYNCS.PHASECHK.TRANS64 P0, [R6+URZ], R5 ;  /* 0x00000005060085a7 */ /* 0x000e64000800007f */
[----:B-1----:R-:W-:Y:S05]  /*9fd0*/  @!P0 BRA `(.L_x_198) ;  /* 0xfffffffc00f08947 */ /* 0x002fea000383ffff */
[----:B------:R-:W-:Y:S05]  /*9fe0*/  BRA `(.L_x_216) ;  /* 0xfffffff8006c7947 */ /* 0x000fea000383ffff */
.L_x_199:
[----:B0-----:R0:W1:Y:S02]  /*9ff0*/  SYNCS.PHASECHK.TRANS64.TRYWAIT P0, [R9+URZ], R4 ;  /* 0x00000004090075a7 */ /* 0x001064000800017f */
[----:B-1----:R-:W-:Y:S05]  /*a000*/  @!P0 NANOSLEEP.SYNCS 0x989680 ;  /* 0x009896800000895d */ /* 0x002fea0003900000 */
[----:B------:R-:W1:Y:S02]  /*a010*/  @!P0 SYNCS.PHASECHK.TRANS64 P0, [R9+URZ], R4 ;  /* 0x00000004090085a7 */ /* 0x000e64000800007f */
[----:B-1----:R-:W-:Y:S05]  /*a020*/  @!P0 BRA `(.L_x_199) ;  /* 0xfffffffc00f08947 */ /* 0x002fea000383ffff */
[----:B------:R-:W-:Y:S05]  /*a030*/  BRA `(.L_x_217) ;  /* 0xfffffff8007c7947 */ /* 0x000fea000383ffff */
.L_x_200:
[----:B0-----:R0:W1:Y:S02]  /*a040*/  SYNCS.PHASECHK.TRANS64.TRYWAIT P0, [R10+URZ], R5 ;  /* 0x000000050a0075a7 */ /* 0x001064000800017f */
[----:B-1----:R-:W-:Y:S05]  /*a050*/  @!P0 NANOSLEEP.SYNCS 0x989680 ;  /* 0x009896800000895d */ /* 0x002fea0003900000 */
[----:B------:R-:W1:Y:S02]  /*a060*/  @!P0 SYNCS.PHASECHK.TRANS64 P0, [R10+URZ], R5 ;  /* 0x000000050a0085a7 */ /* 0x000e64000800007f */
[----:B-1----:R-:W-:Y:S05]  /*a070*/  @!P0 BRA `(.L_x_200) ;  /* 0xfffffffc00f08947 */ /* 0x002fea000383ffff */
[----:B------:R-:W-:Y:S05]  /*a080*/  BRA `(.L_x_218) ;  /* 0xfffffff8008c7947 */ /* 0x000fea000383ffff */
.L_x_201:
[----:B-1----:R1:W2:Y:S02]  /*a090*/  SYNCS.PHASECHK.TRANS64.TRYWAIT P0, [R11+URZ], R6 ;  /* 0x000000060b0075a7 */ /* 0x0022a4000800017f */
[----:B--2---:R-:W-:Y:S05]  /*a0a0*/  @!P0 NANOSLEEP.SYNCS 0x989680 ;  /* 0x009896800000895d */ /* 0x004fea0003900000 */
[----:B------:R-:W2:Y:S02]  /*a0b0*/  @!P0 SYNCS.PHASECHK.TRANS64 P0, [R11+URZ], R6 ;  /* 0x000000060b0085a7 */ /* 0x000ea4000800007f */
[----:B--2---:R-:W-:Y:S05]  /*a0c0*/  @!P0 BRA `(.L_x_201) ;  /* 0xfffffffc00f08947 */ /* 0x004fea000383ffff */
[----:B------:R-:W-:Y:S05]  /*a0d0*/  BRA `(.L_x_219) ;  /* 0xfffffff800947947 */ /* 0x000fea000383ffff */
.L_x_220:
[----:B------:R-:W-:-:S00]  /*a0e0*/  BRA `(.L_x_220) ;  /* 0xfffffffc00fc7947 */ /* 0x000fc0000383ffff */
[----:B------:R-:W-:-:S00]  /*a0f0*/  NOP ;  /* 0x0000000000007918 */ /* 0x000fc00000000000 */
        /* <DEDUP_REMOVED lines=8> */
.L_x_221:


//--------------------- .nv.shared._ZN7cutlass13device_kernelINS_4gemm6kernel13GemmUniversalIN4cute5tupleIJiiiiEEENS1_10collective13CollectiveMmaINS1_37MainloopSm90TmaGmmaWarpSpecializedFP8ILi11ENS5_IJNS4_1CILi4EEENSA_ILi1EEESC_EEENS1_35KernelTmaWarpSpecializedCooperativeEEENS5_IJNSA_ILi256EEENSA_ILi64EEESH_EEENS_12float_e4m3_tENS5_IJlSC_lEEESJ_SK_NS4_8TiledMMAINS4_8MMA_AtomIJNS4_4SM904GMMA30MMA_64x64x32_F32E4M3E4M3_SS_TNILNSO_7ScaleInE1ELSQ_1EEEEEENS4_6LayoutINS5_IJNSA_ILi2EEESC_SC_EEENS5_IJSC_NSA_ILi0EEESW_EEEEENS5_IJNS4_10UnderscoreESZ_SZ_EEEEENS4_13SM90_TMA_LOADENS4_14ComposedLayoutINS4_7SwizzleILi2ELi4ELi3EEENS4_18smem_ptr_flag_bitsILi8EEENST_INS5_IJNSA_ILi8EEESH_EEENS5_IJSH_SC_EEEEEEEvNS4_8identityENS4_23SM90_TMA_LOAD_MULTICASTES1C_vS1D_EENS_8epilogue10collective6detail29Sm90TmaWarpSpecializedAdapterINS1H_15DefaultEpilogueISJ_SK_SK_NS1G_6thread17LinearCombinationISJ_Li1EffLNS1L_9ScaleType4KindE0ELNS_15FloatRoundStyleE2ESJ_EENS1_15EpilogueDefaultEEEEEvvEEEEvNT_6ParamsE --------------------------
	.section	.nv.shared._ZN7cutlass13device_kernelINS_4gemm6kernel13GemmUniversalIN4cute5tupleIJiiiiEEENS1_10collective13CollectiveMmaINS1_37MainloopSm90TmaGmmaWarpSpecializedFP8ILi11ENS5_IJNS4_1CILi4EEENSA_ILi1EEESC_EEENS1_35KernelTmaWarpSpecializedCooperativeEEENS5_IJNSA_ILi256EEENSA_ILi64EEESH_EEENS_12float_e4m3_tENS5_IJlSC_lEEESJ_SK_NS4_8TiledMMAINS4_8MMA_AtomIJNS4_4SM904GMMA30MMA_64x64x32_F32E4M3E4M3_SS_TNILNSO_7ScaleInE1ELSQ_1EEEEEENS4_6LayoutINS5_IJNSA_ILi2EEESC_SC_EEENS5_IJSC_NSA_ILi0EEESW_EEEEENS5_IJNS4_10UnderscoreESZ_SZ_EEEEENS4_13SM90_TMA_LOADENS4_14ComposedLayoutINS4_7SwizzleILi2ELi4ELi3EEENS4_18smem_ptr_flag_bitsILi8EEENST_INS5_IJNSA_ILi8EEESH_EEENS5_IJSH_SC_EEEEEEEvNS4_8identityENS4_23SM90_TMA_LOAD_MULTICASTES1C_vS1D_EENS_8epilogue10collective6detail29Sm90TmaWarpSpecializedAdapterINS1H_15DefaultEpilogueISJ_SK_SK_NS1G_6thread17LinearCombinationISJ_Li1EffLNS1L_9ScaleType4KindE0ELNS_15FloatRoundStyleE2ESJ_EENS1_15EpilogueDefaultEEEEEvvEEEEvNT_6ParamsE,"aw",@nobits
	.sectionflags	@""
	.align	16
	.zero		1024


//--------------------- .nv.shared.reserved.0     --------------------------
	.section	.nv.shared.reserved.0,"aw",@nobits
	.weak		__nv_reservedSMEM_offset_0_alias
	.size		__nv_reservedSMEM_offset_0_alias, 0, 0
	.other		__nv_reservedSMEM_offset_0_alias,@"STO_CUDA_RESERVED_SHARED STV_DEFAULT"
__nv_reservedSMEM_offset_0_alias:
	.zero		0


//--------------------- .nv.global                --------------------------
	.section	.nv.global,"aw",@nobits
.nv.global:
	.type		_ZN40_INTERNAL_b558fdbc_4_k_cu_c6e01aff_254594cute1_E,@object
	.size		_ZN40_INTERNAL_b558fdbc_4_k_cu_c6e01aff_254594cute1_E,(_ZN40_INTERNAL_b558fdbc_4_k_cu_c6e01aff_254594cuda3std3__45__cpo6cbeginE - _ZN40_INTERNAL_b558fdbc_4_k_cu_c6e01aff_254594cute1_E)
_ZN40_INTERNAL_b558fdbc_4_k_cu_c6e01aff_254594cute1_E:
	.zero		1
	.type		_ZN40_INTERNAL_b558fdbc_4_k_cu_c6e01aff_254594cuda3std3__45__cpo6cbeginE,@object
	.size		_ZN40_INTERNAL_b558fdbc_4_k_cu_c6e01aff_254594cuda3std3__45__cpo6cbeginE,(_ZN40_INTERNAL_b558fdbc_4_k_cu_c6e01aff_254594cuda3std3__48in_placeE - _ZN40_INTERNAL_b558fdbc_4_k_cu_c6e01aff_254594cuda3std3__45__cpo6cbeginE)
_ZN40_INTERNAL_b558fdbc_4_k_cu_c6e01aff_254594cuda3std3__45__cpo6cbeginE:
	.zero		1
	.type		_ZN40_INTERNAL_b558fdbc_4_k_cu_c6e01aff_254594cuda3std3__48in_placeE,@object
	.size		_ZN40_INTERNAL_b558fdbc_4_k_cu_c6e01aff_254594cuda3std3__48in_placeE,(_ZN40_INTERNAL_b558fdbc_4_k_cu_c6e01aff_254594cuda3std6ranges3__45__cpo9iter_moveE - _ZN40_INTERNAL_b558fdbc_4_k_cu_c6e01aff_254594cuda3std3__48in_placeE)
_ZN40_INTERNAL_b558fdbc_4_k_cu_c6e01aff_254594cuda3std3__48in_placeE:
	.zero		1
	.type		_ZN40_INTERNAL_b558fdbc_4_k_cu_c6e01aff_254594cuda3std6ranges3__45__cpo9iter_moveE,@object
	.size		_ZN40_INTERNAL_b558fdbc_4_k_cu_c6e01aff_254594cuda3std6ranges3__45__cpo9iter_moveE,(_ZN40_INTERNAL_b558fdbc_4_k_cu_c6e01aff_254594cuda3std3__45__cpo5beginE - _ZN40_INTERNAL_b558fdbc_4_k_cu_c6e01aff_254594cuda3std6ranges3__45__cpo9iter_moveE)
_ZN40_INTERNAL_b558fdbc_4_k_cu_c6e01aff_254594cuda3std6ranges3__45__cpo9iter_moveE:
	.zero		1
	.type		_ZN40_INTERNAL_b558fdbc_4_k_cu_c6e01aff_254594cuda3std3__45__cpo5beginE,@object
	.size		_ZN40_INTERNAL_b558fdbc_4_k_cu_c6e01aff_254594cuda3std3__45__cpo5beginE,(_ZN40_INTERNAL_b558fdbc_4_k_cu_c6e01aff_254594cuda3std3__442_GLOBAL__N__b558fdbc_4_k_cu_c6e01aff_254596ignoreE - _ZN40_INTERNAL_b558fdbc_4_k_cu_c6e01aff_254594cuda3std3__45__cpo5beginE)
_ZN40_INTERNAL_b558fdbc_4_k_cu_c6e01aff_254594cuda3std3__45__cpo5beginE:
	.zero		1
	.type		_ZN40_INTERNAL_b558fdbc_4_k_cu_c6e01aff_254594cuda3std3__442_GLOBAL__N__b558fdbc_4_k_cu_c6e01aff_254596ignoreE,@object
	.size		_ZN40_INTERNAL_b558fdbc_4_k_cu_c6e01aff_254594cuda3std3__442_GLOBAL__N__b558fdbc_4_k_cu_c6e01aff_254596ignoreE,(_ZN40_INTERNAL_b558fdbc_4_k_cu_c6e01aff_254594cute7productE - _ZN40_INTERNAL_b558fdbc_4_k_cu_c6e01aff_254594cuda3std3__442_GLOBAL__N__b558fdbc_4_k_cu_c6e01aff_254596ignoreE)
_ZN40_INTERNAL_b558fdbc_4_k_cu_c6e01aff_254594cuda3std3__442_GLOBAL__N__b558fdbc_4_k_cu_c6e01aff_254596ignoreE:
	.zero		1
	.type		_ZN40_INTERNAL_b558fdbc_4_k_cu_c6e01aff_254594cute7productE,@object
	.size		_ZN40_INTERNAL_b558fdbc_4_k_cu_c6e01aff_254594cute7productE,(_ZN40_INTERNAL_b558fdbc_4_k_cu_c6e01aff_254594cuda3std3__45__cpo3endE - _ZN40_INTERNAL_b558fdbc_4_k_cu_c6e01aff_254594cute7productE)
_ZN40_INTERNAL_b558fdbc_4_k_cu_c6e01aff_254594cute7productE:
	.zero		1
	.type		_ZN40_INTERNAL_b558fdbc_4_k_cu_c6e01aff_254594cuda3std3__45__cpo3endE,@object
	.size		_ZN40_INTERNAL_b558fdbc_4_k_cu_c6e01aff_254594cuda3std3__45__cpo3endE,(_ZN40_INTERNAL_b558fdbc_4_k_cu_c6e01aff_254594cuda3std3__419piecewise_constructE - _ZN40_INTERNAL_b558fdbc_4_k_cu_c6e01aff_254594cuda3std3__45__cpo3endE)
_ZN40_INTERNAL_b558fdbc_4_k_cu_c6e01aff_254594cuda3std3__45__cpo3endE:
	.zero		1
	.type		_ZN40_INTERNAL_b558fdbc_4_k_cu_c6e01aff_254594cuda3std3__419piecewise_constructE,@object
	.size		_ZN40_INTERNAL_b558fdbc_4_k_cu_c6e01aff_254594cuda3std3__419piecewise_constructE,(_ZN40_INTERNAL_b558fdbc_4_k_cu_c6e01aff_254594cuda3std3__45__cpo4cendE - _ZN40_INTERNAL_b558fdbc_4_k_cu_c6e01aff_254594cuda3std3__419piecewise_constructE)
_ZN40_INTERNAL_b558fdbc_4_k_cu_c6e01aff_254594cuda3std3__419piecewise_constructE:
	.zero		1
	.type		_ZN40_INTERNAL_b558fdbc_4_k_cu_c6e01aff_254594cuda3std3__45__cpo4cendE,@object
	.size		_ZN40_INTERNAL_b558fdbc_4_k_cu_c6e01aff_254594cuda3std3__45__cpo4cendE,(_ZN40_INTERNAL_b558fdbc_4_k_cu_c6e01aff_254594cuda3std6ranges3__45__cpo4swapE - _ZN40_INTERNAL_b558fdbc_4_k_cu_c6e01aff_254594cuda3std3__45__cpo4cendE)
_ZN40_INTERNAL_b558fdbc_4_k_cu_c6e01aff_254594cuda3std3__45__cpo4cendE:
	.zero		1
	.type		_ZN40_INTERNAL_b558fdbc_4_k_cu_c6e01aff_254594cuda3std6ranges3__45__cpo4swapE,@object
	.size		_ZN40_INTERNAL_b558fdbc_4_k_cu_c6e01aff_254594cuda3std6ranges3__45__cpo4swapE,(.L_7 - _ZN40_INTERNAL_b558fdbc_4_k_cu_c6e01aff_254594cuda3std6ranges3__45__cpo4swapE)
_ZN40_INTERNAL_b558fdbc_4_k_cu_c6e01aff_254594cuda3std6ranges3__45__cpo4swapE:
	.zero		1
.L_7:


//--------------------- .nv.constant0._ZN7cutlass13device_kernelINS_4gemm6kernel13GemmUniversalIN4cute5tupleIJiiiiEEENS1_10collective13CollectiveMmaINS1_37MainloopSm90TmaGmmaWarpSpecializedFP8ILi11ENS5_IJNS4_1CILi4EEENSA_ILi1EEESC_EEENS1_35KernelTmaWarpSpecializedCooperativeEEENS5_IJNSA_ILi256EEENSA_ILi64EEESH_EEENS_12float_e4m3_tENS5_IJlSC_lEEESJ_SK_NS4_8TiledMMAINS4_8MMA_AtomIJNS4_4SM904GMMA30MMA_64x64x32_F32E4M3E4M3_SS_TNILNSO_7ScaleInE1ELSQ_1EEEEEENS4_6LayoutINS5_IJNSA_ILi2EEESC_SC_EEENS5_IJSC_NSA_ILi0EEESW_EEEEENS5_IJNS4_10UnderscoreESZ_SZ_EEEEENS4_13SM90_TMA_LOADENS4_14ComposedLayoutINS4_7SwizzleILi2ELi4ELi3EEENS4_18smem_ptr_flag_bitsILi8EEENST_INS5_IJNSA_ILi8EEESH_EEENS5_IJSH_SC_EEEEEEEvNS4_8identityENS4_23SM90_TMA_LOAD_MULTICASTES1C_vS1D_EENS_8epilogue10collective6detail29Sm90TmaWarpSpecializedAdapterINS1H_15DefaultEpilogueISJ_SK_SK_NS1G_6thread17LinearCombinationISJ_Li1EffLNS1L_9ScaleType4KindE0ELNS_15FloatRoundStyleE2ESJ_EENS1_15EpilogueDefaultEEEEEvvEEEEvNT_6ParamsE --------------------------
	.section	.nv.constant0._ZN7cutlass13device_kernelINS_4gemm6kernel13GemmUniversalIN4cute5tupleIJiiiiEEENS1_10collective13CollectiveMmaINS1_37MainloopSm90TmaGmmaWarpSpecializedFP8ILi11ENS5_IJNS4_1CILi4EEENSA_ILi1EEESC_EEENS1_35KernelTmaWarpSpecializedCooperativeEEENS5_IJNSA_ILi256EEENSA_ILi64EEESH_EEENS_12float_e4m3_tENS5_IJlSC_lEEESJ_SK_NS4_8TiledMMAINS4_8MMA_AtomIJNS4_4SM904GMMA30MMA_64x64x32_F32E4M3E4M3_SS_TNILNSO_7ScaleInE1ELSQ_1EEEEEENS4_6LayoutINS5_IJNSA_ILi2EEESC_SC_EEENS5_IJSC_NSA_ILi0EEESW_EEEEENS5_IJNS4_10UnderscoreESZ_SZ_EEEEENS4_13SM90_TMA_LOADENS4_14ComposedLayoutINS4_7SwizzleILi2ELi4ELi3EEENS4_18smem_ptr_flag_bitsILi8EEENST_INS5_IJNSA_ILi8EEESH_EEENS5_IJSH_SC_EEEEEEEvNS4_8identityENS4_23SM90_TMA_LOAD_MULTICASTES1C_vS1D_EENS_8epilogue10collective6detail29Sm90TmaWarpSpecializedAdapterINS1H_15DefaultEpilogueISJ_SK_SK_NS1G_6thread17LinearCombinationISJ_Li1EffLNS1L_9ScaleType4KindE0ELNS_15FloatRoundStyleE2ESJ_EENS1_15EpilogueDefaultEEEEEvvEEEEvNT_6ParamsE,"a",@progbits
	.sectionflags	@""
	.align	4
.nv.constant0._ZN7cutlass13device_kernelINS_4gemm6kernel13GemmUniversalIN4cute5tupleIJiiiiEEENS1_10collective13CollectiveMmaINS1_37MainloopSm90TmaGmmaWarpSpecializedFP8ILi11ENS5_IJNS4_1CILi4EEENSA_ILi1EEESC_EEENS1_35KernelTmaWarpSpecializedCooperativeEEENS5_IJNSA_ILi256EEENSA_ILi64EEESH_EEENS_12float_e4m3_tENS5_IJlSC_lEEESJ_SK_NS4_8TiledMMAINS4_8MMA_AtomIJNS4_4SM904GMMA30MMA_64x64x32_F32E4M3E4M3_SS_TNILNSO_7ScaleInE1ELSQ_1EEEEEENS4_6LayoutINS5_IJNSA_ILi2EEESC_SC_EEENS5_IJSC_NSA_ILi0EEESW_EEEEENS5_IJNS4_10UnderscoreESZ_SZ_EEEEENS4_13SM90_TMA_LOADENS4_14ComposedLayoutINS4_7SwizzleILi2ELi4ELi3EEENS4_18smem_ptr_flag_bitsILi8EEENST_INS5_IJNSA_ILi8EEESH_EEENS5_IJSH_SC_EEEEEEEvNS4_8identityENS4_23SM90_TMA_LOAD_MULTICASTES1C_vS1D_EENS_8epilogue10collective6detail29Sm90TmaWarpSpecializedAdapterINS1H_15DefaultEpilogueISJ_SK_SK_NS1G_6thread17LinearCombinationISJ_Li1EffLNS1L_9ScaleType4KindE0ELNS_15FloatRoundStyleE2ESJ_EENS1_15EpilogueDefaultEEEEEvvEEEEvNT_6ParamsE:
	.zero		1664


//--------------------- SYMBOLS --------------------------

	.type		.nv.reservedSmem.offset0,@object
	.size		.nv.reservedSmem.offset0,0x4
